//
// Generated by NVIDIA NVVM Compiler
//
// Compiler Build ID: CL-36424714
// Cuda compilation tools, release 13.0, V13.0.88
// Based on NVVM 20.0.0
//

.version 9.0
.target sm_100
.address_size 64

	// .globl	_Z13kernel_render4vec3S_iidP6uchar4S_S0_P7polygoni
.func  (.param .align 16 .b8 func_retval0[16]) __internal_trig_reduction_slowpathd
(
	.param .b64 __internal_trig_reduction_slowpathd_param_0
)
;
.global .align 8 .b8 __cudart_i2opi_d[144] = {8, 93, 141, 31, 177, 95, 251, 107, 234, 146, 82, 138, 247, 57, 7, 61, 123, 241, 229, 235, 199, 186, 39, 117, 45, 234, 95, 158, 102, 63, 70, 79, 183, 9, 203, 39, 207, 126, 54, 109, 31, 109, 10, 90, 139, 17, 47, 239, 15, 152, 5, 222, 255, 151, 248, 31, 59, 40, 249, 189, 139, 95, 132, 156, 244, 57, 83, 131, 57, 214, 145, 57, 65, 126, 95, 180, 38, 112, 156, 233, 132, 68, 187, 46, 245, 53, 130, 232, 62, 167, 41, 177, 28, 235, 29, 254, 28, 146, 209, 9, 234, 46, 73, 6, 224, 210, 77, 66, 58, 110, 36, 183, 97, 197, 187, 222, 171, 99, 81, 254, 65, 144, 67, 60, 153, 149, 98, 219, 192, 221, 52, 245, 209, 87, 39, 252, 41, 21, 68, 78, 110, 131, 249, 162};

.visible .entry _Z13kernel_render4vec3S_iidP6uchar4S_S0_P7polygoni(
	.param .align 8 .b8 _Z13kernel_render4vec3S_iidP6uchar4S_S0_P7polygoni_param_0[24],
	.param .align 8 .b8 _Z13kernel_render4vec3S_iidP6uchar4S_S0_P7polygoni_param_1[24],
	.param .u32 _Z13kernel_render4vec3S_iidP6uchar4S_S0_P7polygoni_param_2,
	.param .u32 _Z13kernel_render4vec3S_iidP6uchar4S_S0_P7polygoni_param_3,
	.param .f64 _Z13kernel_render4vec3S_iidP6uchar4S_S0_P7polygoni_param_4,
	.param .u64 .ptr .align 1 _Z13kernel_render4vec3S_iidP6uchar4S_S0_P7polygoni_param_5,
	.param .align 8 .b8 _Z13kernel_render4vec3S_iidP6uchar4S_S0_P7polygoni_param_6[24],
	.param .align 4 .b8 _Z13kernel_render4vec3S_iidP6uchar4S_S0_P7polygoni_param_7[4],
	.param .u64 .ptr .align 1 _Z13kernel_render4vec3S_iidP6uchar4S_S0_P7polygoni_param_8,
	.param .u32 _Z13kernel_render4vec3S_iidP6uchar4S_S0_P7polygoni_param_9
)
{
	.reg .pred 	%p<40>;
	.reg .b16 	%rs<31>;
	.reg .b32 	%r<68>;
	.reg .b64 	%rd<16>;
	.reg .b64 	%fd<261>;

	ld.param.u32 	%r24, [_Z13kernel_render4vec3S_iidP6uchar4S_S0_P7polygoni_param_7];
	bfe.u32 	%r26, %r24, 16, 8;
	cvt.u16.u32 	%rs14, %r26;
	bfe.u32 	%r27, %r24, 8, 8;
	cvt.u16.u32 	%rs13, %r27;
	bfe.u32 	%r28, %r24, 0, 8;
	cvt.u16.u32 	%rs12, %r28;
	ld.param.f64 	%fd91, [_Z13kernel_render4vec3S_iidP6uchar4S_S0_P7polygoni_param_6+16];
	ld.param.f64 	%fd90, [_Z13kernel_render4vec3S_iidP6uchar4S_S0_P7polygoni_param_6+8];
	ld.param.f64 	%fd89, [_Z13kernel_render4vec3S_iidP6uchar4S_S0_P7polygoni_param_6];
	ld.param.f64 	%fd88, [_Z13kernel_render4vec3S_iidP6uchar4S_S0_P7polygoni_param_1+16];
	ld.param.f64 	%fd87, [_Z13kernel_render4vec3S_iidP6uchar4S_S0_P7polygoni_param_1+8];
	ld.param.f64 	%fd86, [_Z13kernel_render4vec3S_iidP6uchar4S_S0_P7polygoni_param_1];
	ld.param.f64 	%fd85, [_Z13kernel_render4vec3S_iidP6uchar4S_S0_P7polygoni_param_0+16];
	ld.param.f64 	%fd84, [_Z13kernel_render4vec3S_iidP6uchar4S_S0_P7polygoni_param_0+8];
	ld.param.f64 	%fd83, [_Z13kernel_render4vec3S_iidP6uchar4S_S0_P7polygoni_param_0];
	ld.param.u32 	%r21, [_Z13kernel_render4vec3S_iidP6uchar4S_S0_P7polygoni_param_2];
	ld.param.u32 	%r22, [_Z13kernel_render4vec3S_iidP6uchar4S_S0_P7polygoni_param_3];
	ld.param.f64 	%fd92, [_Z13kernel_render4vec3S_iidP6uchar4S_S0_P7polygoni_param_4];
	ld.param.u64 	%rd6, [_Z13kernel_render4vec3S_iidP6uchar4S_S0_P7polygoni_param_8];
	ld.param.u32 	%r23, [_Z13kernel_render4vec3S_iidP6uchar4S_S0_P7polygoni_param_9];
	cvta.to.global.u64 	%rd1, %rd6;
	mov.u32 	%r29, %ntid.x;
	mov.u32 	%r30, %ctaid.x;
	mov.u32 	%r31, %tid.x;
	mad.lo.s32 	%r60, %r29, %r30, %r31;
	mov.u32 	%r32, %ntid.y;
	mov.u32 	%r33, %ctaid.y;
	mov.u32 	%r34, %tid.y;
	mad.lo.s32 	%r2, %r32, %r33, %r34;
	cvt.rn.f64.s32 	%fd1, %r21;
	cvt.rn.f64.s32 	%fd2, %r22;
	mul.f64 	%fd93, %fd92, 0d400921FB54442D18;
	div.rn.f64 	%fd3, %fd93, 0d4076800000000000;
	abs.f64 	%fd4, %fd3;
	setp.neu.f64 	%p3, %fd4, 0d7FF0000000000000;
	@%p3 bra 	$L__BB0_2;
	mov.f64 	%fd99, 0d0000000000000000;
	mul.rn.f64 	%fd256, %fd3, %fd99;
	mov.pred 	%p39, -1;
	bra.uni 	$L__BB0_5;
$L__BB0_2:
	mul.f64 	%fd94, %fd3, 0d3FE45F306DC9C883;
	cvt.rni.s32.f64 	%r59, %fd94;
	cvt.rn.f64.s32 	%fd95, %r59;
	fma.rn.f64 	%fd96, %fd95, 0dBFF921FB54442D18, %fd3;
	fma.rn.f64 	%fd97, %fd95, 0dBC91A62633145C00, %fd96;
	fma.rn.f64 	%fd256, %fd95, 0dB97B839A252049C0, %fd97;
	setp.ltu.f64 	%p4, %fd4, 0d41E0000000000000;
	@%p4 bra 	$L__BB0_4;
	{ // callseq 0, 0
	.param .b64 param0;
	st.param.f64 	[param0], %fd3;
	.param .align 16 .b8 retval0[16];
	call.uni (retval0), 
	__internal_trig_reduction_slowpathd, 
	(
	param0
	);
	ld.param.f64 	%fd256, [retval0];
	ld.param.b32 	%r59, [retval0+8];
	} // callseq 0
$L__BB0_4:
	and.b32  	%r36, %r59, 1;
	setp.eq.b32 	%p5, %r36, 1;
	not.pred 	%p39, %p5;
$L__BB0_5:
	mul.f64 	%fd100, %fd256, %fd256;
	fma.rn.f64 	%fd101, %fd100, 0d3EE48DAC2799BCB9, 0dBEF9757C5B27EBB1;
	fma.rn.f64 	%fd102, %fd101, %fd100, 0d3F0980E90FD91E04;
	fma.rn.f64 	%fd103, %fd102, %fd100, 0dBEFAE2B0417D7E1D;
	fma.rn.f64 	%fd104, %fd103, %fd100, 0d3F119F5341BFBA57;
	fma.rn.f64 	%fd105, %fd104, %fd100, 0d3F15E791A00F6919;
	fma.rn.f64 	%fd106, %fd105, %fd100, 0d3F2FF2E7FADEC73A;
	fma.rn.f64 	%fd107, %fd106, %fd100, 0d3F434BC1B206DA62;
	fma.rn.f64 	%fd108, %fd107, %fd100, 0d3F57DB18EF2F83F9;
	fma.rn.f64 	%fd109, %fd108, %fd100, 0d3F6D6D2E7AE49FBC;
	fma.rn.f64 	%fd110, %fd109, %fd100, 0d3F8226E3A816A776;
	fma.rn.f64 	%fd111, %fd110, %fd100, 0d3F9664F485D25660;
	fma.rn.f64 	%fd112, %fd111, %fd100, 0d3FABA1BA1BABF31D;
	fma.rn.f64 	%fd113, %fd112, %fd100, 0d3FC11111111105D2;
	fma.rn.f64 	%fd114, %fd113, %fd100, 0d3FD555555555555E;
	mul.f64 	%fd10, %fd100, %fd114;
	fma.rn.f64 	%fd257, %fd10, %fd256, %fd256;
	@%p39 bra 	$L__BB0_7;
	sub.f64 	%fd115, %fd257, %fd256;
	neg.f64 	%fd116, %fd115;
	fma.rn.f64 	%fd117, %fd10, %fd256, %fd116;
	rcp.approx.ftz.f64 	%fd118, %fd257;
	neg.f64 	%fd119, %fd257;
	fma.rn.f64 	%fd120, %fd119, %fd118, 0d3FF0000000000000;
	fma.rn.f64 	%fd121, %fd120, %fd120, %fd120;
	fma.rn.f64 	%fd122, %fd121, %fd118, %fd118;
	neg.f64 	%fd123, %fd122;
	fma.rn.f64 	%fd124, %fd257, %fd123, 0d3FF0000000000000;
	fma.rn.f64 	%fd125, %fd123, %fd117, %fd124;
	fma.rn.f64 	%fd257, %fd125, %fd123, %fd123;
$L__BB0_7:
	sub.f64 	%fd126, %fd86, %fd83;
	sub.f64 	%fd127, %fd87, %fd84;
	sub.f64 	%fd128, %fd88, %fd85;
	mul.f64 	%fd129, %fd127, %fd127;
	fma.rn.f64 	%fd130, %fd126, %fd126, %fd129;
	fma.rn.f64 	%fd131, %fd128, %fd128, %fd130;
	sqrt.rn.f64 	%fd132, %fd131;
	div.rn.f64 	%fd14, %fd126, %fd132;
	div.rn.f64 	%fd15, %fd127, %fd132;
	div.rn.f64 	%fd16, %fd128, %fd132;
	mul.f64 	%fd133, %fd16, 0d0000000000000000;
	sub.f64 	%fd134, %fd15, %fd133;
	sub.f64 	%fd135, %fd133, %fd14;
	mul.f64 	%fd136, %fd14, 0d0000000000000000;
	mul.f64 	%fd137, %fd15, 0d0000000000000000;
	sub.f64 	%fd138, %fd136, %fd137;
	mul.f64 	%fd139, %fd135, %fd135;
	fma.rn.f64 	%fd140, %fd134, %fd134, %fd139;
	fma.rn.f64 	%fd141, %fd138, %fd138, %fd140;
	sqrt.rn.f64 	%fd142, %fd141;
	div.rn.f64 	%fd17, %fd134, %fd142;
	div.rn.f64 	%fd18, %fd135, %fd142;
	div.rn.f64 	%fd19, %fd138, %fd142;
	mul.f64 	%fd143, %fd16, %fd18;
	mul.f64 	%fd144, %fd15, %fd19;
	sub.f64 	%fd145, %fd143, %fd144;
	mul.f64 	%fd146, %fd14, %fd19;
	mul.f64 	%fd147, %fd16, %fd17;
	sub.f64 	%fd148, %fd146, %fd147;
	mul.f64 	%fd149, %fd15, %fd17;
	mul.f64 	%fd150, %fd14, %fd18;
	sub.f64 	%fd151, %fd149, %fd150;
	mul.f64 	%fd152, %fd148, %fd148;
	fma.rn.f64 	%fd153, %fd145, %fd145, %fd152;
	fma.rn.f64 	%fd154, %fd151, %fd151, %fd153;
	sqrt.rn.f64 	%fd155, %fd154;
	div.rn.f64 	%fd20, %fd145, %fd155;
	div.rn.f64 	%fd21, %fd148, %fd155;
	div.rn.f64 	%fd22, %fd151, %fd155;
	setp.ge.s32 	%p7, %r60, %r21;
	@%p7 bra 	$L__BB0_30;
	rcp.rn.f64 	%fd156, %fd257;
	mul.f64 	%fd23, %fd14, %fd156;
	mul.f64 	%fd24, %fd15, %fd156;
	mul.f64 	%fd25, %fd16, %fd156;
	add.f64 	%fd157, %fd2, 0dBFF0000000000000;
	mov.f64 	%fd158, 0d4000000000000000;
	div.rn.f64 	%fd26, %fd158, %fd157;
	add.f64 	%fd159, %fd1, 0dBFF0000000000000;
	div.rn.f64 	%fd27, %fd158, %fd159;
	neg.s32 	%r8, %r23;
	add.s64 	%rd2, %rd1, 32;
$L__BB0_9:
	setp.ge.s32 	%p8, %r2, %r22;
	@%p8 bra 	$L__BB0_29;
	mov.u32 	%r61, %r2;
$L__BB0_11:
	setp.lt.s32 	%p9, %r23, 1;
	cvt.rn.f64.u32 	%fd161, %r61;
	fma.rn.f64 	%fd162, %fd26, %fd161, 0dBFF0000000000000;
	cvt.rn.f64.s32 	%fd163, %r22;
	mul.f64 	%fd164, %fd162, %fd163;
	cvt.rn.f64.s32 	%fd165, %r21;
	div.rn.f64 	%fd166, %fd164, %fd165;
	mul.f64 	%fd167, %fd20, %fd166;
	cvt.rn.f64.s32 	%fd168, %r60;
	fma.rn.f64 	%fd169, %fd27, %fd168, 0dBFF0000000000000;
	fma.rn.f64 	%fd170, %fd17, %fd169, %fd167;
	add.f64 	%fd171, %fd23, %fd170;
	mul.f64 	%fd172, %fd21, %fd166;
	fma.rn.f64 	%fd173, %fd18, %fd169, %fd172;
	add.f64 	%fd174, %fd24, %fd173;
	mul.f64 	%fd175, %fd22, %fd166;
	fma.rn.f64 	%fd176, %fd19, %fd169, %fd175;
	add.f64 	%fd177, %fd25, %fd176;
	mul.f64 	%fd178, %fd174, %fd174;
	fma.rn.f64 	%fd179, %fd171, %fd171, %fd178;
	fma.rn.f64 	%fd180, %fd177, %fd177, %fd179;
	sqrt.rn.f64 	%fd181, %fd180;
	div.rn.f64 	%fd28, %fd171, %fd181;
	div.rn.f64 	%fd29, %fd174, %fd181;
	div.rn.f64 	%fd30, %fd177, %fd181;
	mov.b32 	%r65, -1;
	@%p9 bra 	$L__BB0_19;
	mov.b32 	%r65, -1;
	mov.b32 	%r63, 0;
	mov.u64 	%rd15, %rd2;
	mov.u32 	%r62, %r8;
$L__BB0_13:
	ld.global.f64 	%fd183, [%rd15+-8];
	ld.global.f64 	%fd184, [%rd15];
	ld.global.f64 	%fd185, [%rd15+8];
	ld.global.f64 	%fd32, [%rd15+-32];
	ld.global.f64 	%fd33, [%rd15+-24];
	ld.global.f64 	%fd34, [%rd15+-16];
	sub.f64 	%fd35, %fd183, %fd32;
	sub.f64 	%fd36, %fd184, %fd33;
	sub.f64 	%fd37, %fd185, %fd34;
	ld.global.f64 	%fd186, [%rd15+16];
	ld.global.f64 	%fd187, [%rd15+24];
	ld.global.f64 	%fd188, [%rd15+32];
	sub.f64 	%fd38, %fd186, %fd32;
	sub.f64 	%fd39, %fd187, %fd33;
	sub.f64 	%fd40, %fd188, %fd34;
	mul.f64 	%fd189, %fd29, %fd40;
	mul.f64 	%fd190, %fd30, %fd39;
	sub.f64 	%fd41, %fd189, %fd190;
	mul.f64 	%fd191, %fd30, %fd38;
	mul.f64 	%fd192, %fd28, %fd40;
	sub.f64 	%fd42, %fd191, %fd192;
	mul.f64 	%fd193, %fd28, %fd39;
	mul.f64 	%fd194, %fd29, %fd38;
	sub.f64 	%fd43, %fd193, %fd194;
	mul.f64 	%fd195, %fd36, %fd42;
	fma.rn.f64 	%fd196, %fd35, %fd41, %fd195;
	fma.rn.f64 	%fd44, %fd37, %fd43, %fd196;
	abs.f64 	%fd197, %fd44;
	setp.lt.f64 	%p10, %fd197, 0d3DDB7CDFD9D7BDBB;
	@%p10 bra 	$L__BB0_18;
	sub.f64 	%fd45, %fd83, %fd32;
	sub.f64 	%fd46, %fd84, %fd33;
	sub.f64 	%fd47, %fd85, %fd34;
	mul.f64 	%fd198, %fd42, %fd46;
	fma.rn.f64 	%fd199, %fd41, %fd45, %fd198;
	fma.rn.f64 	%fd200, %fd43, %fd47, %fd199;
	div.rn.f64 	%fd48, %fd200, %fd44;
	setp.lt.f64 	%p11, %fd48, 0d0000000000000000;
	setp.gt.f64 	%p12, %fd48, 0d3FF0000000000000;
	or.pred  	%p13, %p11, %p12;
	@%p13 bra 	$L__BB0_18;
	mul.f64 	%fd201, %fd37, %fd46;
	mul.f64 	%fd202, %fd36, %fd47;
	sub.f64 	%fd49, %fd201, %fd202;
	mul.f64 	%fd203, %fd35, %fd47;
	mul.f64 	%fd204, %fd37, %fd45;
	sub.f64 	%fd50, %fd203, %fd204;
	mul.f64 	%fd205, %fd36, %fd45;
	mul.f64 	%fd206, %fd35, %fd46;
	sub.f64 	%fd51, %fd205, %fd206;
	mul.f64 	%fd207, %fd29, %fd50;
	fma.rn.f64 	%fd208, %fd28, %fd49, %fd207;
	fma.rn.f64 	%fd209, %fd30, %fd51, %fd208;
	div.rn.f64 	%fd210, %fd209, %fd44;
	setp.lt.f64 	%p14, %fd210, 0d0000000000000000;
	add.f64 	%fd211, %fd48, %fd210;
	setp.gt.f64 	%p15, %fd211, 0d3FF0000000000000;
	or.pred  	%p16, %p14, %p15;
	@%p16 bra 	$L__BB0_18;
	mul.f64 	%fd212, %fd39, %fd50;
	fma.rn.f64 	%fd213, %fd38, %fd49, %fd212;
	fma.rn.f64 	%fd214, %fd40, %fd51, %fd213;
	div.rn.f64 	%fd52, %fd214, %fd44;
	setp.lt.f64 	%p17, %fd52, 0d0000000000000000;
	@%p17 bra 	$L__BB0_18;
	setp.eq.s32 	%p18, %r65, -1;
	setp.lt.f64 	%p19, %fd52, %fd259;
	or.pred  	%p20, %p18, %p19;
	selp.b32 	%r65, %r63, %r65, %p20;
	selp.f64 	%fd259, %fd52, %fd259, %p20;
$L__BB0_18:
	add.s32 	%r63, %r63, 1;
	add.s32 	%r62, %r62, 1;
	setp.ne.s32 	%p21, %r62, 0;
	add.s64 	%rd15, %rd15, 80;
	@%p21 bra 	$L__BB0_13;
$L__BB0_19:
	setp.eq.s32 	%p22, %r65, -1;
	mov.b16 	%rs28, 0;
	mov.u16 	%rs29, %rs28;
	mov.u16 	%rs30, %rs28;
	@%p22 bra 	$L__BB0_28;
	setp.lt.s32 	%p23, %r23, 1;
	fma.rn.f64 	%fd56, %fd28, %fd259, %fd83;
	fma.rn.f64 	%fd57, %fd29, %fd259, %fd84;
	fma.rn.f64 	%fd58, %fd30, %fd259, %fd85;
	sub.f64 	%fd215, %fd89, %fd56;
	sub.f64 	%fd216, %fd90, %fd57;
	sub.f64 	%fd217, %fd91, %fd58;
	mul.f64 	%fd218, %fd216, %fd216;
	fma.rn.f64 	%fd219, %fd215, %fd215, %fd218;
	fma.rn.f64 	%fd220, %fd217, %fd217, %fd219;
	sqrt.rn.f64 	%fd59, %fd220;
	div.rn.f64 	%fd60, %fd215, %fd59;
	div.rn.f64 	%fd61, %fd216, %fd59;
	div.rn.f64 	%fd62, %fd217, %fd59;
	@%p23 bra 	$L__BB0_27;
	mov.b32 	%r67, 0;
$L__BB0_22:
	mul.wide.u32 	%rd7, %r67, 80;
	add.s64 	%rd8, %rd1, %rd7;
	ld.global.f64 	%fd221, [%rd8+24];
	ld.global.f64 	%fd222, [%rd8+32];
	ld.global.f64 	%fd223, [%rd8+40];
	ld.global.f64 	%fd63, [%rd8];
	ld.global.f64 	%fd64, [%rd8+8];
	ld.global.f64 	%fd65, [%rd8+16];
	sub.f64 	%fd66, %fd221, %fd63;
	sub.f64 	%fd67, %fd222, %fd64;
	sub.f64 	%fd68, %fd223, %fd65;
	ld.global.f64 	%fd224, [%rd8+48];
	ld.global.f64 	%fd225, [%rd8+56];
	ld.global.f64 	%fd226, [%rd8+64];
	sub.f64 	%fd69, %fd224, %fd63;
	sub.f64 	%fd70, %fd225, %fd64;
	sub.f64 	%fd71, %fd226, %fd65;
	mul.f64 	%fd227, %fd61, %fd71;
	mul.f64 	%fd228, %fd62, %fd70;
	sub.f64 	%fd72, %fd227, %fd228;
	mul.f64 	%fd229, %fd62, %fd69;
	mul.f64 	%fd230, %fd60, %fd71;
	sub.f64 	%fd73, %fd229, %fd230;
	mul.f64 	%fd231, %fd60, %fd70;
	mul.f64 	%fd232, %fd61, %fd69;
	sub.f64 	%fd74, %fd231, %fd232;
	mul.f64 	%fd233, %fd67, %fd73;
	fma.rn.f64 	%fd234, %fd66, %fd72, %fd233;
	fma.rn.f64 	%fd75, %fd68, %fd74, %fd234;
	abs.f64 	%fd235, %fd75;
	setp.lt.f64 	%p24, %fd235, 0d3DDB7CDFD9D7BDBB;
	@%p24 bra 	$L__BB0_26;
	sub.f64 	%fd76, %fd56, %fd63;
	sub.f64 	%fd77, %fd57, %fd64;
	sub.f64 	%fd78, %fd58, %fd65;
	mul.f64 	%fd236, %fd73, %fd77;
	fma.rn.f64 	%fd237, %fd72, %fd76, %fd236;
	fma.rn.f64 	%fd238, %fd74, %fd78, %fd237;
	div.rn.f64 	%fd79, %fd238, %fd75;
	setp.lt.f64 	%p25, %fd79, 0d0000000000000000;
	setp.gt.f64 	%p26, %fd79, 0d3FF0000000000000;
	or.pred  	%p27, %p25, %p26;
	@%p27 bra 	$L__BB0_26;
	mul.f64 	%fd239, %fd68, %fd77;
	mul.f64 	%fd240, %fd67, %fd78;
	sub.f64 	%fd80, %fd239, %fd240;
	mul.f64 	%fd241, %fd66, %fd78;
	mul.f64 	%fd242, %fd68, %fd76;
	sub.f64 	%fd81, %fd241, %fd242;
	mul.f64 	%fd243, %fd67, %fd76;
	mul.f64 	%fd244, %fd66, %fd77;
	sub.f64 	%fd82, %fd243, %fd244;
	mul.f64 	%fd245, %fd61, %fd81;
	fma.rn.f64 	%fd246, %fd60, %fd80, %fd245;
	fma.rn.f64 	%fd247, %fd62, %fd82, %fd246;
	div.rn.f64 	%fd248, %fd247, %fd75;
	setp.lt.f64 	%p28, %fd248, 0d0000000000000000;
	add.f64 	%fd249, %fd79, %fd248;
	setp.gt.f64 	%p29, %fd249, 0d3FF0000000000000;
	or.pred  	%p30, %p28, %p29;
	@%p30 bra 	$L__BB0_26;
	mul.f64 	%fd250, %fd70, %fd81;
	fma.rn.f64 	%fd251, %fd69, %fd80, %fd250;
	fma.rn.f64 	%fd252, %fd71, %fd82, %fd251;
	div.rn.f64 	%fd253, %fd252, %fd75;
	setp.gt.f64 	%p31, %fd253, 0d0000000000000000;
	setp.lt.f64 	%p32, %fd253, %fd59;
	and.pred  	%p33, %p31, %p32;
	setp.ne.s32 	%p34, %r67, %r65;
	and.pred  	%p35, %p33, %p34;
	mov.u16 	%rs29, %rs28;
	mov.u16 	%rs30, %rs28;
	@%p35 bra 	$L__BB0_28;
$L__BB0_26:
	add.s32 	%r67, %r67, 1;
	setp.ne.s32 	%p36, %r67, %r23;
	@%p36 bra 	$L__BB0_22;
$L__BB0_27:
	mul.wide.s32 	%rd9, %r65, 80;
	add.s64 	%rd10, %rd1, %rd9;
	.pragma "used_bytes_mask 7";
	ld.global.u32 	%r41, [%rd10+72];
	bfe.u32 	%r42, %r41, 0, 8;
	cvt.u16.u32 	%rs24, %r42;
	bfe.u32 	%r43, %r41, 8, 8;
	cvt.u16.u32 	%rs25, %r43;
	bfe.u32 	%r44, %r41, 16, 8;
	cvt.u16.u32 	%rs26, %r44;
	mul.lo.s16 	%rs28, %rs24, %rs12;
	mul.lo.s16 	%rs29, %rs25, %rs13;
	mul.lo.s16 	%rs30, %rs26, %rs14;
$L__BB0_28:
	mov.b16 	%rs27, 255;
	ld.param.u64 	%rd14, [_Z13kernel_render4vec3S_iidP6uchar4S_S0_P7polygoni_param_5];
	not.b32 	%r45, %r61;
	add.s32 	%r46, %r22, %r45;
	mad.lo.s32 	%r47, %r46, %r21, %r60;
	cvta.to.global.u64 	%rd11, %rd14;
	mul.wide.s32 	%rd12, %r47, 4;
	add.s64 	%rd13, %rd11, %rd12;
	cvt.u32.u16 	%r48, %rs28;
	cvt.u32.u16 	%r49, %rs29;
	prmt.b32 	%r50, %r48, %r49, 0x3340U;
	cvt.u32.u16 	%r51, %rs30;
	cvt.u32.u16 	%r52, %rs27;
	prmt.b32 	%r53, %r51, %r52, 0x3340U;
	prmt.b32 	%r54, %r50, %r53, 0x5410U;
	st.global.u32 	[%rd13], %r54;
	mov.u32 	%r55, %ntid.y;
	mov.u32 	%r56, %nctaid.y;
	mad.lo.s32 	%r61, %r55, %r56, %r61;
	setp.lt.s32 	%p37, %r61, %r22;
	@%p37 bra 	$L__BB0_11;
$L__BB0_29:
	mov.u32 	%r57, %ntid.x;
	mov.u32 	%r58, %nctaid.x;
	mad.lo.s32 	%r60, %r57, %r58, %r60;
	setp.lt.s32 	%p38, %r60, %r21;
	@%p38 bra 	$L__BB0_9;
$L__BB0_30:
	ret;

}
	// .globl	_Z11kernel_ssaaP6uchar4S0_iii
.visible .entry _Z11kernel_ssaaP6uchar4S0_iii(
	.param .u64 .ptr .align 1 _Z11kernel_ssaaP6uchar4S0_iii_param_0,
	.param .u64 .ptr .align 1 _Z11kernel_ssaaP6uchar4S0_iii_param_1,
	.param .u32 _Z11kernel_ssaaP6uchar4S0_iii_param_2,
	.param .u32 _Z11kernel_ssaaP6uchar4S0_iii_param_3,
	.param .u32 _Z11kernel_ssaaP6uchar4S0_iii_param_4
)
{
	.reg .pred 	%p<22>;
	.reg .b32 	%r<334>;
	.reg .b64 	%rd<53>;

	ld.param.u64 	%rd4, [_Z11kernel_ssaaP6uchar4S0_iii_param_0];
	ld.param.u64 	%rd3, [_Z11kernel_ssaaP6uchar4S0_iii_param_1];
	ld.param.u32 	%r110, [_Z11kernel_ssaaP6uchar4S0_iii_param_2];
	ld.param.u32 	%r112, [_Z11kernel_ssaaP6uchar4S0_iii_param_4];
	cvta.to.global.u64 	%rd1, %rd4;
	cvta.to.global.u64 	%rd2, %rd3;
	mov.u32 	%r113, %ntid.x;
	mov.u32 	%r114, %ctaid.x;
	mov.u32 	%r115, %tid.x;
	mad.lo.s32 	%r289, %r113, %r114, %r115;
	mov.u32 	%r116, %ntid.y;
	mov.u32 	%r117, %ctaid.y;
	mov.u32 	%r118, %tid.y;
	mad.lo.s32 	%r2, %r116, %r117, %r118;
	mov.u32 	%r119, %nctaid.x;
	mul.lo.s32 	%r3, %r113, %r119;
	mov.u32 	%r120, %nctaid.y;
	mul.lo.s32 	%r4, %r116, %r120;
	setp.ge.s32 	%p1, %r289, %r110;
	@%p1 bra 	$L__BB1_28;
	setp.lt.s32 	%p2, %r112, 1;
	@%p2 bra 	$L__BB1_19;
	add.s32 	%r5, %r112, -1;
	and.b32  	%r6, %r112, 7;
	and.b32  	%r7, %r112, 3;
	and.b32  	%r8, %r112, 2147483640;
	and.b32  	%r9, %r112, 1;
	neg.s32 	%r10, %r8;
	mul.lo.s32 	%r11, %r112, %r110;
$L__BB1_3:
	ld.param.u32 	%r287, [_Z11kernel_ssaaP6uchar4S0_iii_param_3];
	setp.ge.s32 	%p11, %r2, %r287;
	mov.u32 	%r290, %r2;
	@%p11 bra 	$L__BB1_4;
	bra.uni 	$L__BB1_5;
$L__BB1_4:
	mov.u32 	%r282, %ntid.x;
	mov.u32 	%r283, %nctaid.x;
	mad.lo.s32 	%r289, %r282, %r283, %r289;
	setp.lt.s32 	%p21, %r289, %r110;
	@%p21 bra 	$L__BB1_3;
	bra.uni 	$L__BB1_28;
$L__BB1_5:
	mul.lo.s32 	%r15, %r290, %r112;
	mad.lo.s32 	%r141, %r110, %r15, %r110;
	add.s32 	%r142, %r289, %r141;
	mul.lo.s32 	%r16, %r112, %r142;
	add.s32 	%r143, %r15, 2;
	mad.lo.s32 	%r144, %r110, %r143, %r289;
	mul.lo.s32 	%r17, %r112, %r144;
	add.s32 	%r145, %r15, 3;
	mad.lo.s32 	%r146, %r110, %r145, %r289;
	mul.lo.s32 	%r18, %r112, %r146;
	add.s32 	%r147, %r15, 4;
	mad.lo.s32 	%r148, %r110, %r147, %r289;
	mul.lo.s32 	%r19, %r112, %r148;
	add.s32 	%r149, %r15, 5;
	mad.lo.s32 	%r150, %r110, %r149, %r289;
	mul.lo.s32 	%r20, %r112, %r150;
	add.s32 	%r151, %r15, 6;
	mad.lo.s32 	%r152, %r110, %r151, %r289;
	mul.lo.s32 	%r21, %r112, %r152;
	add.s32 	%r153, %r15, 7;
	mad.lo.s32 	%r154, %r110, %r153, %r289;
	mul.lo.s32 	%r22, %r112, %r154;
	mad.lo.s32 	%r155, %r11, %r290, %r289;
	mul.lo.s32 	%r23, %r112, %r155;
	mov.b32 	%r291, 0;
	mov.u32 	%r330, %r291;
	mov.u32 	%r329, %r291;
	mov.u32 	%r328, %r291;
$L__BB1_6:
	setp.lt.u32 	%p12, %r5, 7;
	mov.b32 	%r317, 0;
	@%p12 bra 	$L__BB1_9;
	add.s32 	%r302, %r16, %r291;
	add.s32 	%r301, %r17, %r291;
	add.s32 	%r300, %r18, %r291;
	add.s32 	%r299, %r19, %r291;
	add.s32 	%r298, %r20, %r291;
	add.s32 	%r297, %r21, %r291;
	add.s32 	%r296, %r22, %r291;
	add.s32 	%r295, %r23, %r291;
	mov.u32 	%r303, %r10;
$L__BB1_8:
	.pragma "nounroll";
	mul.wide.s32 	%rd19, %r295, 4;
	add.s64 	%rd20, %rd1, %rd19;
	.pragma "used_bytes_mask 7";
	ld.global.u32 	%r158, [%rd20];
	bfe.u32 	%r159, %r158, 0, 8;
	add.s32 	%r160, %r328, %r159;
	bfe.u32 	%r161, %r158, 8, 8;
	add.s32 	%r162, %r329, %r161;
	bfe.u32 	%r163, %r158, 16, 8;
	add.s32 	%r164, %r330, %r163;
	mul.wide.s32 	%rd21, %r302, 4;
	add.s64 	%rd22, %rd1, %rd21;
	.pragma "used_bytes_mask 7";
	ld.global.u32 	%r165, [%rd22];
	bfe.u32 	%r166, %r165, 0, 8;
	add.s32 	%r167, %r160, %r166;
	bfe.u32 	%r168, %r165, 8, 8;
	add.s32 	%r169, %r162, %r168;
	bfe.u32 	%r170, %r165, 16, 8;
	add.s32 	%r171, %r164, %r170;
	mul.wide.s32 	%rd23, %r301, 4;
	add.s64 	%rd24, %rd1, %rd23;
	.pragma "used_bytes_mask 7";
	ld.global.u32 	%r172, [%rd24];
	bfe.u32 	%r173, %r172, 0, 8;
	add.s32 	%r174, %r167, %r173;
	bfe.u32 	%r175, %r172, 8, 8;
	add.s32 	%r176, %r169, %r175;
	bfe.u32 	%r177, %r172, 16, 8;
	add.s32 	%r178, %r171, %r177;
	mul.wide.s32 	%rd25, %r300, 4;
	add.s64 	%rd26, %rd1, %rd25;
	.pragma "used_bytes_mask 7";
	ld.global.u32 	%r179, [%rd26];
	bfe.u32 	%r180, %r179, 0, 8;
	add.s32 	%r181, %r174, %r180;
	bfe.u32 	%r182, %r179, 8, 8;
	add.s32 	%r183, %r176, %r182;
	bfe.u32 	%r184, %r179, 16, 8;
	add.s32 	%r185, %r178, %r184;
	mul.wide.s32 	%rd27, %r299, 4;
	add.s64 	%rd28, %rd1, %rd27;
	.pragma "used_bytes_mask 7";
	ld.global.u32 	%r186, [%rd28];
	bfe.u32 	%r187, %r186, 0, 8;
	add.s32 	%r188, %r181, %r187;
	bfe.u32 	%r189, %r186, 8, 8;
	add.s32 	%r190, %r183, %r189;
	bfe.u32 	%r191, %r186, 16, 8;
	add.s32 	%r192, %r185, %r191;
	mul.wide.s32 	%rd29, %r298, 4;
	add.s64 	%rd30, %rd1, %rd29;
	.pragma "used_bytes_mask 7";
	ld.global.u32 	%r193, [%rd30];
	bfe.u32 	%r194, %r193, 0, 8;
	add.s32 	%r195, %r188, %r194;
	bfe.u32 	%r196, %r193, 8, 8;
	add.s32 	%r197, %r190, %r196;
	bfe.u32 	%r198, %r193, 16, 8;
	add.s32 	%r199, %r192, %r198;
	mul.wide.s32 	%rd31, %r297, 4;
	add.s64 	%rd32, %rd1, %rd31;
	.pragma "used_bytes_mask 7";
	ld.global.u32 	%r200, [%rd32];
	bfe.u32 	%r201, %r200, 0, 8;
	add.s32 	%r202, %r195, %r201;
	bfe.u32 	%r203, %r200, 8, 8;
	add.s32 	%r204, %r197, %r203;
	bfe.u32 	%r205, %r200, 16, 8;
	add.s32 	%r206, %r199, %r205;
	mul.wide.s32 	%rd33, %r296, 4;
	add.s64 	%rd34, %rd1, %rd33;
	.pragma "used_bytes_mask 7";
	ld.global.u32 	%r207, [%rd34];
	bfe.u32 	%r208, %r207, 0, 8;
	add.s32 	%r328, %r202, %r208;
	bfe.u32 	%r209, %r207, 8, 8;
	add.s32 	%r329, %r204, %r209;
	bfe.u32 	%r210, %r207, 16, 8;
	add.s32 	%r330, %r206, %r210;
	add.s32 	%r303, %r303, 8;
	shl.b32 	%r211, %r11, 3;
	add.s32 	%r302, %r302, %r211;
	add.s32 	%r301, %r301, %r211;
	add.s32 	%r300, %r300, %r211;
	add.s32 	%r299, %r299, %r211;
	add.s32 	%r298, %r298, %r211;
	add.s32 	%r297, %r297, %r211;
	add.s32 	%r296, %r296, %r211;
	add.s32 	%r295, %r295, %r211;
	setp.ne.s32 	%p13, %r303, 0;
	mov.u32 	%r317, %r8;
	@%p13 bra 	$L__BB1_8;
$L__BB1_9:
	setp.eq.s32 	%p14, %r6, 0;
	@%p14 bra 	$L__BB1_17;
	add.s32 	%r213, %r6, -1;
	setp.lt.u32 	%p15, %r213, 3;
	@%p15 bra 	$L__BB1_12;
	add.s32 	%r214, %r317, %r15;
	mad.lo.s32 	%r215, %r214, %r110, %r289;
	mad.lo.s32 	%r216, %r215, %r112, %r291;
	mul.wide.s32 	%rd35, %r216, 4;
	add.s64 	%rd36, %rd1, %rd35;
	.pragma "used_bytes_mask 7";
	ld.global.u32 	%r217, [%rd36];
	bfe.u32 	%r218, %r217, 0, 8;
	add.s32 	%r219, %r328, %r218;
	bfe.u32 	%r220, %r217, 8, 8;
	add.s32 	%r221, %r329, %r220;
	bfe.u32 	%r222, %r217, 16, 8;
	add.s32 	%r223, %r330, %r222;
	add.s32 	%r224, %r215, %r110;
	mad.lo.s32 	%r225, %r224, %r112, %r291;
	mul.wide.s32 	%rd37, %r225, 4;
	add.s64 	%rd38, %rd1, %rd37;
	.pragma "used_bytes_mask 7";
	ld.global.u32 	%r226, [%rd38];
	bfe.u32 	%r227, %r226, 0, 8;
	add.s32 	%r228, %r219, %r227;
	bfe.u32 	%r229, %r226, 8, 8;
	add.s32 	%r230, %r221, %r229;
	bfe.u32 	%r231, %r226, 16, 8;
	add.s32 	%r232, %r223, %r231;
	add.s32 	%r233, %r224, %r110;
	mad.lo.s32 	%r234, %r233, %r112, %r291;
	mul.wide.s32 	%rd39, %r234, 4;
	add.s64 	%rd40, %rd1, %rd39;
	.pragma "used_bytes_mask 7";
	ld.global.u32 	%r235, [%rd40];
	bfe.u32 	%r236, %r235, 0, 8;
	add.s32 	%r237, %r228, %r236;
	bfe.u32 	%r238, %r235, 8, 8;
	add.s32 	%r239, %r230, %r238;
	bfe.u32 	%r240, %r235, 16, 8;
	add.s32 	%r241, %r232, %r240;
	add.s32 	%r242, %r233, %r110;
	mad.lo.s32 	%r243, %r242, %r112, %r291;
	mul.wide.s32 	%rd41, %r243, 4;
	add.s64 	%rd42, %rd1, %rd41;
	.pragma "used_bytes_mask 7";
	ld.global.u32 	%r244, [%rd42];
	bfe.u32 	%r245, %r244, 0, 8;
	add.s32 	%r328, %r237, %r245;
	bfe.u32 	%r246, %r244, 8, 8;
	add.s32 	%r329, %r239, %r246;
	bfe.u32 	%r247, %r244, 16, 8;
	add.s32 	%r330, %r241, %r247;
	add.s32 	%r317, %r317, 4;
$L__BB1_12:
	setp.eq.s32 	%p16, %r7, 0;
	@%p16 bra 	$L__BB1_17;
	setp.eq.s32 	%p17, %r7, 1;
	@%p17 bra 	$L__BB1_15;
	add.s32 	%r249, %r317, %r15;
	mad.lo.s32 	%r250, %r249, %r110, %r289;
	mad.lo.s32 	%r251, %r250, %r112, %r291;
	mul.wide.s32 	%rd43, %r251, 4;
	add.s64 	%rd44, %rd1, %rd43;
	.pragma "used_bytes_mask 7";
	ld.global.u32 	%r252, [%rd44];
	bfe.u32 	%r253, %r252, 0, 8;
	add.s32 	%r254, %r328, %r253;
	bfe.u32 	%r255, %r252, 8, 8;
	add.s32 	%r256, %r329, %r255;
	bfe.u32 	%r257, %r252, 16, 8;
	add.s32 	%r258, %r330, %r257;
	add.s32 	%r259, %r250, %r110;
	mad.lo.s32 	%r260, %r259, %r112, %r291;
	mul.wide.s32 	%rd45, %r260, 4;
	add.s64 	%rd46, %rd1, %rd45;
	.pragma "used_bytes_mask 7";
	ld.global.u32 	%r261, [%rd46];
	bfe.u32 	%r262, %r261, 0, 8;
	add.s32 	%r328, %r254, %r262;
	bfe.u32 	%r263, %r261, 8, 8;
	add.s32 	%r329, %r256, %r263;
	bfe.u32 	%r264, %r261, 16, 8;
	add.s32 	%r330, %r258, %r264;
	add.s32 	%r317, %r317, 2;
$L__BB1_15:
	setp.eq.s32 	%p18, %r9, 0;
	@%p18 bra 	$L__BB1_17;
	add.s32 	%r265, %r317, %r15;
	mad.lo.s32 	%r266, %r265, %r110, %r289;
	mad.lo.s32 	%r267, %r266, %r112, %r291;
	mul.wide.s32 	%rd47, %r267, 4;
	add.s64 	%rd48, %rd1, %rd47;
	.pragma "used_bytes_mask 7";
	ld.global.u32 	%r268, [%rd48];
	bfe.u32 	%r269, %r268, 0, 8;
	add.s32 	%r328, %r328, %r269;
	bfe.u32 	%r270, %r268, 8, 8;
	add.s32 	%r329, %r329, %r270;
	bfe.u32 	%r271, %r268, 16, 8;
	add.s32 	%r330, %r330, %r271;
$L__BB1_17:
	add.s32 	%r291, %r291, 1;
	setp.ne.s32 	%p19, %r291, %r112;
	@%p19 bra 	$L__BB1_6;
	ld.param.u32 	%r288, [_Z11kernel_ssaaP6uchar4S0_iii_param_3];
	ld.param.u64 	%rd52, [_Z11kernel_ssaaP6uchar4S0_iii_param_1];
	mul.lo.s32 	%r272, %r112, %r112;
	div.u32 	%r273, %r328, %r272;
	div.u32 	%r274, %r329, %r272;
	div.u32 	%r275, %r330, %r272;
	mad.lo.s32 	%r276, %r290, %r110, %r289;
	cvta.to.global.u64 	%rd49, %rd52;
	mul.wide.s32 	%rd50, %r276, 4;
	add.s64 	%rd51, %rd49, %rd50;
	prmt.b32 	%r277, %r273, %r274, 0x3340U;
	prmt.b32 	%r278, %r275, 65535, 0x3340U;
	prmt.b32 	%r279, %r277, %r278, 0x5410U;
	st.global.u32 	[%rd51], %r279;
	mov.u32 	%r280, %ntid.y;
	mov.u32 	%r281, %nctaid.y;
	mad.lo.s32 	%r290, %r280, %r281, %r290;
	setp.lt.s32 	%p20, %r290, %r288;
	@%p20 bra 	$L__BB1_5;
	bra.uni 	$L__BB1_4;
$L__BB1_19:
	ld.param.u32 	%r284, [_Z11kernel_ssaaP6uchar4S0_iii_param_3];
	add.s32 	%r97, %r2, %r4;
	max.s32 	%r121, %r284, %r97;
	setp.lt.s32 	%p3, %r97, %r284;
	selp.u32 	%r122, 1, 0, %p3;
	add.s32 	%r123, %r97, %r122;
	sub.s32 	%r124, %r121, %r123;
	div.u32 	%r125, %r124, %r4;
	add.s32 	%r98, %r125, %r122;
	and.b32  	%r99, %r98, 3;
	mul.lo.s32 	%r100, %r2, %r110;
	mul.lo.s32 	%r101, %r97, %r110;
	add.s32 	%r102, %r97, %r4;
	mul.lo.s32 	%r103, %r102, %r110;
	add.s32 	%r104, %r102, %r4;
$L__BB1_20:
	ld.param.u32 	%r285, [_Z11kernel_ssaaP6uchar4S0_iii_param_3];
	setp.ge.s32 	%p4, %r2, %r285;
	@%p4 bra 	$L__BB1_27;
	setp.eq.s32 	%p5, %r99, 3;
	mov.u32 	%r332, %r2;
	@%p5 bra 	$L__BB1_25;
	setp.eq.s32 	%p6, %r99, 0;
	add.s32 	%r126, %r100, %r289;
	mul.wide.s32 	%rd5, %r126, 4;
	add.s64 	%rd6, %rd2, %rd5;
	mov.b32 	%r127, -16777216;
	st.global.u32 	[%rd6], %r127;
	mov.u32 	%r332, %r97;
	@%p6 bra 	$L__BB1_25;
	setp.eq.s32 	%p7, %r99, 1;
	add.s32 	%r128, %r101, %r289;
	mul.wide.s32 	%rd7, %r128, 4;
	add.s64 	%rd8, %rd2, %rd7;
	mov.b32 	%r129, -16777216;
	st.global.u32 	[%rd8], %r129;
	mov.u32 	%r332, %r102;
	@%p7 bra 	$L__BB1_25;
	add.s32 	%r130, %r103, %r289;
	mul.wide.s32 	%rd9, %r130, 4;
	add.s64 	%rd10, %rd2, %rd9;
	mov.b32 	%r131, -16777216;
	st.global.u32 	[%rd10], %r131;
	mov.u32 	%r332, %r104;
$L__BB1_25:
	setp.lt.u32 	%p8, %r98, 3;
	@%p8 bra 	$L__BB1_27;
$L__BB1_26:
	ld.param.u32 	%r286, [_Z11kernel_ssaaP6uchar4S0_iii_param_3];
	mad.lo.s32 	%r132, %r332, %r110, %r289;
	mul.wide.s32 	%rd11, %r132, 4;
	add.s64 	%rd12, %rd2, %rd11;
	mov.b32 	%r133, -16777216;
	st.global.u32 	[%rd12], %r133;
	add.s32 	%r134, %r332, %r4;
	mad.lo.s32 	%r135, %r134, %r110, %r289;
	mul.wide.s32 	%rd13, %r135, 4;
	add.s64 	%rd14, %rd2, %rd13;
	st.global.u32 	[%rd14], %r133;
	add.s32 	%r136, %r134, %r4;
	mad.lo.s32 	%r137, %r136, %r110, %r289;
	mul.wide.s32 	%rd15, %r137, 4;
	add.s64 	%rd16, %rd2, %rd15;
	st.global.u32 	[%rd16], %r133;
	add.s32 	%r138, %r136, %r4;
	mad.lo.s32 	%r139, %r138, %r110, %r289;
	mul.wide.s32 	%rd17, %r139, 4;
	add.s64 	%rd18, %rd2, %rd17;
	st.global.u32 	[%rd18], %r133;
	add.s32 	%r332, %r138, %r4;
	setp.lt.s32 	%p9, %r332, %r286;
	@%p9 bra 	$L__BB1_26;
$L__BB1_27:
	add.s32 	%r289, %r289, %r3;
	setp.lt.s32 	%p10, %r289, %r110;
	@%p10 bra 	$L__BB1_20;
$L__BB1_28:
	ret;

}
.func  (.param .align 16 .b8 func_retval0[16]) __internal_trig_reduction_slowpathd(
	.param .b64 __internal_trig_reduction_slowpathd_param_0
)
{
	.local .align 8 .b8 	__local_depot2[40];
	.reg .b64 	%SP;
	.reg .b64 	%SPL;
	.reg .pred 	%p<10>;
	.reg .b32 	%r<47>;
	.reg .b64 	%rd<74>;
	.reg .b64 	%fd<5>;

	mov.u64 	%SPL, __local_depot2;
	ld.param.f64 	%fd4, [__internal_trig_reduction_slowpathd_param_0];
	add.u64 	%rd1, %SPL, 0;
	{
	.reg .b32 %temp; 
	mov.b64 	{%temp, %r1}, %fd4;
	}
	shr.u32 	%r2, %r1, 20;
	and.b32  	%r3, %r2, 2047;
	setp.eq.s32 	%p1, %r3, 2047;
	mov.b32 	%r46, 0;
	@%p1 bra 	$L__BB2_9;
	add.s32 	%r20, %r3, -1024;
	mov.b64 	%rd20, %fd4;
	shl.b64 	%rd2, %rd20, 11;
	shr.u32 	%r4, %r20, 6;
	sub.s32 	%r45, 15, %r4;
	sub.s32 	%r21, 19, %r4;
	setp.lt.u32 	%p2, %r20, 128;
	selp.b32 	%r6, 18, %r21, %p2;
	setp.ge.s32 	%p3, %r45, %r6;
	mov.b64 	%rd70, 0;
	@%p3 bra 	$L__BB2_4;
	add.s32 	%r23, %r6, %r4;
	neg.s32 	%r43, %r23;
	or.b64  	%rd3, %rd2, -9223372036854775808;
	mov.b64 	%rd70, 0;
	mov.b32 	%r42, 0;
	mov.u64 	%rd25, __cudart_i2opi_d;
	mov.u32 	%r44, %r45;
$L__BB2_3:
	.pragma "nounroll";
	mul.wide.s32 	%rd22, %r42, 8;
	add.s64 	%rd23, %rd1, %rd22;
	mul.wide.s32 	%rd24, %r44, 8;
	add.s64 	%rd26, %rd25, %rd24;
	ld.global.nc.u64 	%rd27, [%rd26];
	{
	.reg .u32 %r0, %r1, %r2, %r3, %alo, %ahi, %blo, %bhi, %clo, %chi;
	mov.b64 	{%alo,%ahi}, %rd27;
	mov.b64 	{%blo,%bhi}, %rd3;
	mov.b64 	{%clo,%chi}, %rd70;
	mad.lo.cc.u32 	%r0, %alo, %blo, %clo;
	madc.hi.cc.u32 	%r1, %alo, %blo, %chi;
	madc.hi.u32 	%r2, %alo, %bhi, 0;
	mad.lo.cc.u32 	%r1, %alo, %bhi, %r1;
	madc.hi.cc.u32 	%r2, %ahi, %blo, %r2;
	madc.hi.u32 	%r3, %ahi, %bhi, 0;
	mad.lo.cc.u32 	%r1, %ahi, %blo, %r1;
	madc.lo.cc.u32 	%r2, %ahi, %bhi, %r2;
	addc.u32 	%r3, %r3, 0;
	mov.b64 	%rd28, {%r0,%r1};
	mov.b64 	%rd70, {%r2,%r3};
	}
	st.local.u64 	[%rd23], %rd28;
	add.s32 	%r44, %r44, 1;
	add.s32 	%r43, %r43, 1;
	add.s32 	%r42, %r42, 1;
	setp.ne.s32 	%p4, %r43, -15;
	mov.u32 	%r45, %r6;
	@%p4 bra 	$L__BB2_3;
$L__BB2_4:
	cvt.s64.s32 	%rd29, %r45;
	cvt.u64.u32 	%rd30, %r4;
	add.s64 	%rd31, %rd30, %rd29;
	shl.b64 	%rd32, %rd31, 3;
	add.s64 	%rd33, %rd1, %rd32;
	st.local.u64 	[%rd33+-120], %rd70;
	and.b32  	%r15, %r2, 63;
	ld.local.u64 	%rd72, [%rd1+16];
	ld.local.u64 	%rd71, [%rd1+24];
	setp.eq.s32 	%p5, %r15, 0;
	@%p5 bra 	$L__BB2_6;
	shl.b64 	%rd34, %rd71, %r15;
	shr.u64 	%rd35, %rd72, 1;
	xor.b32  	%r24, %r15, 63;
	shr.u64 	%rd36, %rd35, %r24;
	or.b64  	%rd71, %rd34, %rd36;
	ld.local.u64 	%rd37, [%rd1+8];
	shl.b64 	%rd38, %rd72, %r15;
	shr.u64 	%rd39, %rd37, 1;
	shr.u64 	%rd40, %rd39, %r24;
	or.b64  	%rd72, %rd38, %rd40;
$L__BB2_6:
	and.b32  	%r25, %r1, -2147483648;
	shr.u64 	%rd41, %rd71, 62;
	cvt.u32.u64 	%r26, %rd41;
	mov.b64 	{%r27, %r28}, %rd71;
	mov.b64 	{%r29, %r30}, %rd72;
	shf.l.wrap.b32 	%r31, %r30, %r27, 2;
	shf.l.wrap.b32 	%r32, %r27, %r28, 2;
	mov.b64 	%rd42, {%r31, %r32};
	shl.b64 	%rd43, %rd72, 2;
	shr.u64 	%rd44, %rd42, 63;
	cvt.u32.u64 	%r33, %rd44;
	add.s32 	%r34, %r33, %r26;
	setp.eq.s32 	%p6, %r25, 0;
	neg.s32 	%r35, %r34;
	selp.b32 	%r46, %r34, %r35, %p6;
	setp.gt.s64 	%p7, %rd42, -1;
	mov.b64 	%rd45, 0;
	{
	.reg .u32 %r0, %r1, %r2, %r3, %a0, %a1, %a2, %a3, %b0, %b1, %b2, %b3;
	mov.b64 	{%a0,%a1}, %rd45;
	mov.b64 	{%a2,%a3}, %rd45;
	mov.b64 	{%b0,%b1}, %rd43;
	mov.b64 	{%b2,%b3}, %rd42;
	sub.cc.u32 	%r0, %a0, %b0;
	subc.cc.u32 	%r1, %a1, %b1;
	subc.cc.u32 	%r2, %a2, %b2;
	subc.u32 	%r3, %a3, %b3;
	mov.b64 	%rd46, {%r0,%r1};
	mov.b64 	%rd47, {%r2,%r3};
	}
	xor.b32  	%r36, %r25, -2147483648;
	selp.b64 	%rd73, %rd42, %rd47, %p7;
	selp.b64 	%rd14, %rd43, %rd46, %p7;
	selp.b32 	%r17, %r25, %r36, %p7;
	clz.b64 	%r37, %rd73;
	cvt.u64.u32 	%rd15, %r37;
	setp.eq.s32 	%p8, %r37, 0;
	@%p8 bra 	$L__BB2_8;
	cvt.u32.u64 	%r38, %rd15;
	and.b32  	%r39, %r38, 63;
	shl.b64 	%rd48, %rd73, %r39;
	shr.u64 	%rd49, %rd14, 1;
	not.b32 	%r40, %r38;
	and.b32  	%r41, %r40, 63;
	shr.u64 	%rd50, %rd49, %r41;
	or.b64  	%rd73, %rd48, %rd50;
$L__BB2_8:
	mov.b64 	%rd51, -3958705157555305931;
	{
	.reg .u32 %r0, %r1, %r2, %r3, %alo, %ahi, %blo, %bhi;
	mov.b64 	{%alo,%ahi}, %rd73;
	mov.b64 	{%blo,%bhi}, %rd51;
	mul.lo.u32 	%r0, %alo, %blo;
	mul.hi.u32 	%r1, %alo, %blo;
	mad.lo.cc.u32 	%r1, %alo, %bhi, %r1;
	madc.hi.u32 	%r2, %alo, %bhi, 0;
	mad.lo.cc.u32 	%r1, %ahi, %blo, %r1;
	madc.hi.cc.u32 	%r2, %ahi, %blo, %r2;
	madc.hi.u32 	%r3, %ahi, %bhi, 0;
	mad.lo.cc.u32 	%r2, %ahi, %bhi, %r2;
	addc.u32 	%r3, %r3, 0;
	mov.b64 	%rd52, {%r0,%r1};
	mov.b64 	%rd53, {%r2,%r3};
	}
	setp.gt.s64 	%p9, %rd53, 0;
	{
	.reg .u32 %r0, %r1, %r2, %r3, %a0, %a1, %a2, %a3, %b0, %b1, %b2, %b3;
	mov.b64 	{%a0,%a1}, %rd52;
	mov.b64 	{%a2,%a3}, %rd53;
	mov.b64 	{%b0,%b1}, %rd52;
	mov.b64 	{%b2,%b3}, %rd53;
	add.cc.u32 	%r0, %a0, %b0;
	addc.cc.u32 	%r1, %a1, %b1;
	addc.cc.u32 	%r2, %a2, %b2;
	addc.u32 	%r3, %a3, %b3;
	mov.b64 	%rd54, {%r0,%r1};
	mov.b64 	%rd55, {%r2,%r3};
	}
	selp.b64 	%rd56, %rd55, %rd53, %p9;
	selp.s64 	%rd57, -1, 0, %p9;
	sub.s64 	%rd58, %rd57, %rd15;
	cvt.u64.u32 	%rd59, %r17;
	shl.b64 	%rd60, %rd59, 32;
	add.s64 	%rd61, %rd56, 1;
	shr.u64 	%rd62, %rd61, 10;
	add.s64 	%rd63, %rd62, 1;
	shr.u64 	%rd64, %rd63, 1;
	shl.b64 	%rd65, %rd58, 52;
	add.s64 	%rd66, %rd65, %rd64;
	add.s64 	%rd67, %rd66, 4602678819172646912;
	or.b64  	%rd68, %rd67, %rd60;
	mov.b64 	%fd4, %rd68;
$L__BB2_9:
	st.param.f64 	[func_retval0], %fd4;
	st.param.b32 	[func_retval0+8], %r46;
	ret;

}


// ===== COMPILED SASS (sm_100) =====

	.target	sm_100

	.elftype	@"ET_EXEC"


//--------------------- .note.nv.tkinfo           --------------------------
	.section	.note.nv.tkinfo,"",@"SHT_NOTE"
	.sectionflags	@"SHF_NOTE_NV_TKINFO"
	.tkinfo
        /*0018*/ 	.word	0x00000002
        /*0030*/ 	.string	""
        /*0030*/ 	.string	"ptxas"
        /*0030*/ 	.string	"Cuda compilation tools, release 13.0, V13.0.88"
        /*0030*/ 	.string	"Build cuda_13.0.r13.0/compiler.36424714_0"
        /*0030*/ 	.string	"-arch sm_100 -m 64 "



//--------------------- .note.nv.cuinfo           --------------------------
	.section	.note.nv.cuinfo,"",@"SHT_NOTE"
	.sectionflags	@"SHF_NOTE_NV_CUINFO"
        /*0018*/ 	.short	0x0002
        /*001a*/ 	.short	0x0064
        /*001c*/ 	.short	0x0082
	.zero		2


//--------------------- .nv.info                  --------------------------
	.section	.nv.info,"",@"SHT_CUDA_INFO"
	.align	4


	//----- nvinfo : EIATTR_REGCOUNT
	.align		4
        /*0000*/ 	.byte	0x04, 0x2f
        /*0002*/ 	.short	(.L_2 - .L_1)
	.align		4
.L_1:
        /*0004*/ 	.word	index@(_Z13kernel_render4vec3S_iidP6uchar4S_S0_P7polygoni)
        /*0008*/ 	.word	0x0000005a


	//----- nvinfo : EIATTR_FRAME_SIZE
	.align		4
.L_2:
        /*000c*/ 	.byte	0x04, 0x11
        /*000e*/ 	.short	(.L_4 - .L_3)
	.align		4
.L_3:
        /*0010*/ 	.word	index@($_Z13kernel_render4vec3S_iidP6uchar4S_S0_P7polygoni$__internal_trig_reduction_slowpathd)
        /*0014*/ 	.word	0x00000028


	//----- nvinfo : EIATTR_FRAME_SIZE
	.align		4
.L_4:
        /*0018*/ 	.byte	0x04, 0x11
        /*001a*/ 	.short	(.L_6 - .L_5)
	.align		4
.L_5:
        /*001c*/ 	.word	index@($__internal_2_$__cuda_sm20_dsqrt_rn_f64_mediumpath_v1)
        /*0020*/ 	.word	0x00000028


	//----- nvinfo : EIATTR_FRAME_SIZE
	.align		4
.L_6:
        /*0024*/ 	.byte	0x04, 0x11
        /*0026*/ 	.short	(.L_8 - .L_7)
	.align		4
.L_7:
        /*0028*/ 	.word	index@($__internal_1_$__cuda_sm20_div_rn_f64_full)
        /*002c*/ 	.word	0x00000028


	//----- nvinfo : EIATTR_FRAME_SIZE
	.align		4
.L_8:
        /*0030*/ 	.byte	0x04, 0x11
        /*0032*/ 	.short	(.L_10 - .L_9)
	.align		4
.L_9:
        /*0034*/ 	.word	index@($__internal_0_$__cuda_sm20_dblrcp_rn_slowpath_v3)
        /*0038*/ 	.word	0x00000028


	//----- nvinfo : EIATTR_FRAME_SIZE
	.align		4
.L_10:
        /*003c*/ 	.byte	0x04, 0x11
        /*003e*/ 	.short	(.L_12 - .L_11)
	.align		4
.L_11:
        /*0040*/ 	.word	index@(_Z13kernel_render4vec3S_iidP6uchar4S_S0_P7polygoni)
        /*0044*/ 	.word	0x00000028


	//----- nvinfo : EIATTR_REGCOUNT
	.align		4
.L_12:
        /*0048*/ 	.byte	0x04, 0x2f
        /*004a*/ 	.short	(.L_14 - .L_13)
	.align		4
.L_13:
        /*004c*/ 	.word	index@(_Z11kernel_ssaaP6uchar4S0_iii)
        /*0050*/ 	.word	0x00000020


	//----- nvinfo : EIATTR_FRAME_SIZE
	.align		4
.L_14:
        /*0054*/ 	.byte	0x04, 0x11
        /*0056*/ 	.short	(.L_16 - .L_15)
	.align		4
.L_15:
        /*0058*/ 	.word	index@(_Z11kernel_ssaaP6uchar4S0_iii)
        /*005c*/ 	.word	0x00000000


	//----- nvinfo : EIATTR_MIN_STACK_SIZE
	.align		4
.L_16:
        /*0060*/ 	.byte	0x04, 0x12
        /*0062*/ 	.short	(.L_18 - .L_17)
	.align		4
.L_17:
        /*0064*/ 	.word	index@(_Z11kernel_ssaaP6uchar4S0_iii)
        /*0068*/ 	.word	0x00000000


	//----- nvinfo : EIATTR_MIN_STACK_SIZE
	.align		4
.L_18:
        /*006c*/ 	.byte	0x04, 0x12
        /*006e*/ 	.short	(.L_20 - .L_19)
	.align		4
.L_19:
        /*0070*/ 	.word	index@(_Z13kernel_render4vec3S_iidP6uchar4S_S0_P7polygoni)
        /*0074*/ 	.word	0x00000028
.L_20:


//--------------------- .nv.compat                --------------------------
	.section	.nv.compat,"",@"SHT_CUDA_COMPAT_INFO"
	.align	4
        /*0000*/ 	.byte	0x02, 0x09, 0x00, 0x00, 0x02, 0x02, 0x01, 0x00, 0x02, 0x05, 0x05, 0x00, 0x03, 0x07, 0x01, 0x01
        /*0010*/ 	.byte	0x02, 0x03, 0x00, 0x00, 0x02, 0x06, 0x01, 0x00, 0x04, 0x0b, 0x08, 0x00, 0x01, 0x00, 0x00, 0x00
        /*0020*/ 	.byte	0x00, 0x00, 0x00, 0x00


//--------------------- .nv.info._Z11kernel_ssaaP6uchar4S0_iii --------------------------
	.section	.nv.info._Z11kernel_ssaaP6uchar4S0_iii,"",@"SHT_CUDA_INFO"
	.sectionflags	@""
	.align	4


	//----- nvinfo : EIATTR_CUDA_API_VERSION
	.align		4
        /*0000*/ 	.byte	0x04, 0x37
        /*0002*/ 	.short	(.L_22 - .L_21)
.L_21:
        /*0004*/ 	.word	0x00000082


	//----- nvinfo : EIATTR_KPARAM_INFO
	.align		4
.L_22:
        /*0008*/ 	.byte	0x04, 0x17
        /*000a*/ 	.short	(.L_24 - .L_23)
.L_23:
        /*000c*/ 	.word	0x00000000
        /*0010*/ 	.short	0x0004
        /*0012*/ 	.short	0x0018
        /*0014*/ 	.byte	0x00, 0xf0, 0x11, 0x00


	//----- nvinfo : EIATTR_KPARAM_INFO
	.align		4
.L_24:
        /*0018*/ 	.byte	0x04, 0x17
        /*001a*/ 	.short	(.L_26 - .L_25)
.L_25:
        /*001c*/ 	.word	0x00000000
        /*0020*/ 	.short	0x0003
        /*0022*/ 	.short	0x0014
        /*0024*/ 	.byte	0x00, 0xf0, 0x11, 0x00


	//----- nvinfo : EIATTR_KPARAM_INFO
	.align		4
.L_26:
        /*0028*/ 	.byte	0x04, 0x17
        /*002a*/ 	.short	(.L_28 - .L_27)
.L_27:
        /*002c*/ 	.word	0x00000000
        /*0030*/ 	.short	0x0002
        /*0032*/ 	.short	0x0010
        /*0034*/ 	.byte	0x00, 0xf0, 0x11, 0x00


	//----- nvinfo : EIATTR_KPARAM_INFO
	.align		4
.L_28:
        /*0038*/ 	.byte	0x04, 0x17
        /*003a*/ 	.short	(.L_30 - .L_29)
.L_29:
        /*003c*/ 	.word	0x00000000
        /*0040*/ 	.short	0x0001
        /*0042*/ 	.short	0x0008
        /*0044*/ 	.byte	0x00, 0xf5, 0x21, 0x00


	//----- nvinfo : EIATTR_KPARAM_INFO
	.align		4
.L_30:
        /*0048*/ 	.byte	0x04, 0x17
        /*004a*/ 	.short	(.L_32 - .L_31)
.L_31:
        /*004c*/ 	.word	0x00000000
        /*0050*/ 	.short	0x0000
        /*0052*/ 	.short	0x0000
        /*0054*/ 	.byte	0x00, 0xf5, 0x21, 0x00


	//----- nvinfo : EIATTR_SPARSE_MMA_MASK
	.align		4
.L_32:
        /*0058*/ 	.byte	0x03, 0x50
        /*005a*/ 	.short	0x0000


	//----- nvinfo : EIATTR_MAXREG_COUNT
	.align		4
        /*005c*/ 	.byte	0x03, 0x1b
        /*005e*/ 	.short	0x00ff


	//----- nvinfo : EIATTR_MERCURY_ISA_VERSION
	.align		4
        /*0060*/ 	.byte	0x03, 0x5f
        /*0062*/ 	.short	0x0101


	//----- nvinfo : EIATTR_UNUSED_LOAD_BYTE_OFFSET
	.align		4
        /*0064*/ 	.byte	0x04, 0x44
        /*0066*/ 	.short	(.L_34 - .L_33)


	//   ....[0]....
.L_33:
        /*0068*/ 	.word	0x00000430
        /*006c*/ 	.word	0x00000007


	//   ....[1]....
        /*0070*/ 	.word	0x00000440
        /*0074*/ 	.word	0x00000007


	//   ....[2]....
        /*0078*/ 	.word	0x00000500
        /*007c*/ 	.word	0x00000007


	//   ....[3]....
        /*0080*/ 	.word	0x00000510
        /*0084*/ 	.word	0x00000007


	//   ....[4]....
        /*0088*/ 	.word	0x000005d0
        /*008c*/ 	.word	0x00000007


	//   ....[5]....
        /*0090*/ 	.word	0x000005e0
        /*0094*/ 	.word	0x00000007


	//   ....[6]....
        /*0098*/ 	.word	0x000006a0
        /*009c*/ 	.word	0x00000007


	//   ....[7]....
        /*00a0*/ 	.word	0x000006b0
        /*00a4*/ 	.word	0x00000007


	//   ....[8]....
        /*00a8*/ 	.word	0x00000960
        /*00ac*/ 	.word	0x00000007


	//   ....[9]....
        /*00b0*/ 	.word	0x00000990
        /*00b4*/ 	.word	0x00000007


	//   ....[10]....
        /*00b8*/ 	.word	0x000009c0
        /*00bc*/ 	.word	0x00000007


	//   ....[11]....
        /*00c0*/ 	.word	0x000009d0
        /*00c4*/ 	.word	0x00000007


	//   ....[12]....
        /*00c8*/ 	.word	0x00000c00
        /*00cc*/ 	.word	0x00000007


	//   ....[13]....
        /*00d0*/ 	.word	0x00000c10
        /*00d4*/ 	.word	0x00000007


	//   ....[14]....
        /*00d8*/ 	.word	0x00000d30
        /*00dc*/ 	.word	0x00000007


	//----- nvinfo : EIATTR_VRC_CTA_INIT_COUNT
	.align		4
.L_34:
        /*00e0*/ 	.byte	0x02, 0x4a
	.zero		1
	.zero		1


	//----- nvinfo : EIATTR_EXIT_INSTR_OFFSETS
	.align		4
        /*00e4*/ 	.byte	0x04, 0x1c
        /*00e6*/ 	.short	(.L_36 - .L_35)


	//   ....[0]....
.L_35:
        /*00e8*/ 	.word	0x000000f0


	//   ....[1]....
        /*00ec*/ 	.word	0x000011a0


	//   ....[2]....
        /*00f0*/ 	.word	0x000016e0


	//----- nvinfo : EIATTR_CRS_STACK_SIZE
	.align		4
.L_36:
        /*00f4*/ 	.byte	0x04, 0x1e
        /*00f6*/ 	.short	(.L_38 - .L_37)
.L_37:
        /*00f8*/ 	.word	0x00000000


	//----- nvinfo : EIATTR_CBANK_PARAM_SIZE
	.align		4
.L_38:
        /*00fc*/ 	.byte	0x03, 0x19
        /*00fe*/ 	.short	0x001c


	//----- nvinfo : EIATTR_PARAM_CBANK
	.align		4
        /*0100*/ 	.byte	0x04, 0x0a
        /*0102*/ 	.short	(.L_40 - .L_39)
	.align		4
.L_39:
        /*0104*/ 	.word	index@(.nv.constant0._Z11kernel_ssaaP6uchar4S0_iii)
        /*0108*/ 	.short	0x0380
        /*010a*/ 	.short	0x001c


	//----- nvinfo : EIATTR_SW_WAR
	.align		4
.L_40:
        /*010c*/ 	.byte	0x04, 0x36
        /*010e*/ 	.short	(.L_42 - .L_41)
.L_41:
        /*0110*/ 	.word	0x00000008
.L_42:


//--------------------- .nv.info._Z13kernel_render4vec3S_iidP6uchar4S_S0_P7polygoni --------------------------
	.section	.nv.info._Z13kernel_render4vec3S_iidP6uchar4S_S0_P7polygoni,"",@"SHT_CUDA_INFO"
	.sectionflags	@""
	.align	4


	//----- nvinfo : EIATTR_CUDA_API_VERSION
	.align		4
        /*0000*/ 	.byte	0x04, 0x37
        /*0002*/ 	.short	(.L_44 - .L_43)
.L_43:
        /*0004*/ 	.word	0x00000082


	//----- nvinfo : EIATTR_KPARAM_INFO
	.align		4
.L_44:
        /*0008*/ 	.byte	0x04, 0x17
        /*000a*/ 	.short	(.L_46 - .L_45)
.L_45:
        /*000c*/ 	.word	0x00000000
        /*0010*/ 	.short	0x0009
        /*0012*/ 	.short	0x0070
        /*0014*/ 	.byte	0x00, 0xf0, 0x11, 0x00


	//----- nvinfo : EIATTR_KPARAM_INFO
	.align		4
.L_46:
        /*0018*/ 	.byte	0x04, 0x17
        /*001a*/ 	.short	(.L_48 - .L_47)
.L_47:
        /*001c*/ 	.word	0x00000000
        /*0020*/ 	.short	0x0008
        /*0022*/ 	.short	0x0068
        /*0024*/ 	.byte	0x00, 0xf5, 0x21, 0x00


	//----- nvinfo : EIATTR_KPARAM_INFO
	.align		4
.L_48:
        /*0028*/ 	.byte	0x04, 0x17
        /*002a*/ 	.short	(.L_50 - .L_49)
.L_49:
        /*002c*/ 	.word	0x00000000
        /*0030*/ 	.short	0x0007
        /*0032*/ 	.short	0x0060
        /*0034*/ 	.byte	0x00, 0xf0, 0x11, 0x00


	//----- nvinfo : EIATTR_KPARAM_INFO
	.align		4
.L_50:
        /*0038*/ 	.byte	0x04, 0x17
        /*003a*/ 	.short	(.L_52 - .L_51)
.L_51:
        /*003c*/ 	.word	0x00000000
        /*0040*/ 	.short	0x0006
        /*0042*/ 	.short	0x0048
        /*0044*/ 	.byte	0x00, 0xf0, 0x61, 0x00


	//----- nvinfo : EIATTR_KPARAM_INFO
	.align		4
.L_52:
        /*0048*/ 	.byte	0x04, 0x17
        /*004a*/ 	.short	(.L_54 - .L_53)
.L_53:
        /*004c*/ 	.word	0x00000000
        /*0050*/ 	.short	0x0005
        /*0052*/ 	.short	0x0040
        /*0054*/ 	.byte	0x00, 0xf5, 0x21, 0x00


	//----- nvinfo : EIATTR_KPARAM_INFO
	.align		4
.L_54:
        /*0058*/ 	.byte	0x04, 0x17
        /*005a*/ 	.short	(.L_56 - .L_55)
.L_55:
        /*005c*/ 	.word	0x00000000
        /*0060*/ 	.short	0x0004
        /*0062*/ 	.short	0x0038
        /*0064*/ 	.byte	0x00, 0xf0, 0x21, 0x00


	//----- nvinfo : EIATTR_KPARAM_INFO
	.align		4
.L_56:
        /*0068*/ 	.byte	0x04, 0x17
        /*006a*/ 	.short	(.L_58 - .L_57)
.L_57:
        /*006c*/ 	.word	0x00000000
        /*0070*/ 	.short	0x0003
        /*0072*/ 	.short	0x0034
        /*0074*/ 	.byte	0x00, 0xf0, 0x11, 0x00


	//----- nvinfo : EIATTR_KPARAM_INFO
	.align		4
.L_58:
        /*0078*/ 	.byte	0x04, 0x17
        /*007a*/ 	.short	(.L_60 - .L_59)
.L_59:
        /*007c*/ 	.word	0x00000000
        /*0080*/ 	.short	0x0002
        /*0082*/ 	.short	0x0030
        /*0084*/ 	.byte	0x00, 0xf0, 0x11, 0x00


	//----- nvinfo : EIATTR_KPARAM_INFO
	.align		4
.L_60:
        /*0088*/ 	.byte	0x04, 0x17
        /*008a*/ 	.short	(.L_62 - .L_61)
.L_61:
        /*008c*/ 	.word	0x00000000
        /*0090*/ 	.short	0x0001
        /*0092*/ 	.short	0x0018
        /*0094*/ 	.byte	0x00, 0xf0, 0x61, 0x00


	//----- nvinfo : EIATTR_KPARAM_INFO
	.align		4
.L_62:
        /*0098*/ 	.byte	0x04, 0x17
        /*009a*/ 	.short	(.L_64 - .L_63)
.L_63:
        /*009c*/ 	.word	0x00000000
        /*00a0*/ 	.short	0x0000
        /*00a2*/ 	.short	0x0000
        /*00a4*/ 	.byte	0x00, 0xf0, 0x61, 0x00


	//----- nvinfo : EIATTR_SPARSE_MMA_MASK
	.align		4
.L_64:
        /*00a8*/ 	.byte	0x03, 0x50
        /*00aa*/ 	.short	0x0000


	//----- nvinfo : EIATTR_MAXREG_COUNT
	.align		4
        /*00ac*/ 	.byte	0x03, 0x1b
        /*00ae*/ 	.short	0x00ff


	//----- nvinfo : EIATTR_MERCURY_ISA_VERSION
	.align		4
        /*00b0*/ 	.byte	0x03, 0x5f
        /*00b2*/ 	.short	0x0101


	//----- nvinfo : EIATTR_UNUSED_LOAD_BYTE_OFFSET
	.align		4
        /*00b4*/ 	.byte	0x04, 0x44
        /*00b6*/ 	.short	(.L_66 - .L_65)


	//   ....[0]....
.L_65:
        /*00b8*/ 	.word	0x00004140
        /*00bc*/ 	.word	0x00000007


	//----- nvinfo : EIATTR_VRC_CTA_INIT_COUNT
	.align		4
.L_66:
        /*00c0*/ 	.byte	0x02, 0x4a
	.zero		1
	.zero		1


	//----- nvinfo : EIATTR_EXIT_INSTR_OFFSETS
	.align		4
        /*00c4*/ 	.byte	0x04, 0x1c
        /*00c6*/ 	.short	(.L_68 - .L_67)


	//   ....[0]....
.L_67:
        /*00c8*/ 	.word	0x00001b10


	//   ....[1]....
        /*00cc*/ 	.word	0x000043a0


	//----- nvinfo : EIATTR_CRS_STACK_SIZE
	.align		4
.L_68:
        /*00d0*/ 	.byte	0x04, 0x1e
        /*00d2*/ 	.short	(.L_70 - .L_69)
.L_69:
        /*00d4*/ 	.word	0x00000000


	//----- nvinfo : EIATTR_CBANK_PARAM_SIZE
	.align		4
.L_70:
        /*00d8*/ 	.byte	0x03, 0x19
        /*00da*/ 	.short	0x0074


	//----- nvinfo : EIATTR_PARAM_CBANK
	.align		4
        /*00dc*/ 	.byte	0x04, 0x0a
        /*00de*/ 	.short	(.L_72 - .L_71)
	.align		4
.L_71:
        /*00e0*/ 	.word	index@(.nv.constant0._Z13kernel_render4vec3S_iidP6uchar4S_S0_P7polygoni)
        /*00e4*/ 	.short	0x0380
        /*00e6*/ 	.short	0x0074


	//----- nvinfo : EIATTR_SW_WAR
	.align		4
.L_72:
        /*00e8*/ 	.byte	0x04, 0x36
        /*00ea*/ 	.short	(.L_74 - .L_73)
.L_73:
        /*00ec*/ 	.word	0x00000008
.L_74:


//--------------------- .nv.callgraph             --------------------------
	.section	.nv.callgraph,"",@"SHT_CUDA_CALLGRAPH"
	.align	4
	.sectionentsize	8
	.align		4
        /*0000*/ 	.word	0x00000000
	.align		4
        /*0004*/ 	.word	0xffffffff
	.align		4
        /*0008*/ 	.word	0x00000000
	.align		4
        /*000c*/ 	.word	0xfffffffe
	.align		4
        /*0010*/ 	.word	0x00000000
	.align		4
        /*0014*/ 	.word	0xfffffffd
	.align		4
        /*0018*/ 	.word	0x00000000
	.align		4
        /*001c*/ 	.word	0xfffffffc


//--------------------- .nv.constant4             --------------------------
	.section	.nv.constant4,"a",@progbits
	.align	8
	.align		8
.nv.constant4:
        /*0000*/ 	.dword	__cudart_i2opi_d


//--------------------- .text._Z11kernel_ssaaP6uchar4S0_iii --------------------------
	.section	.text._Z11kernel_ssaaP6uchar4S0_iii,"ax",@progbits
	.align	128
        .global         _Z11kernel_ssaaP6uchar4S0_iii
        .type           _Z11kernel_ssaaP6uchar4S0_iii,@function
        .size           _Z11kernel_ssaaP6uchar4S0_iii,(.L_x_121 - _Z11kernel_ssaaP6uchar4S0_iii)
        .other          _Z11kernel_ssaaP6uchar4S0_iii,@"STO_CUDA_ENTRY STV_DEFAULT"
_Z11kernel_ssaaP6uchar4S0_iii:
.text._Z11kernel_ssaaP6uchar4S0_iii:
[----:B------:R-:W-:Y:S01]  /*0000*/  LDC R1, c[0x0][0x37c] ;  /* 0x0000df00ff017b82 */ /* 0x000fe20000000800 */
[----:B------:R-:W0:Y:S01]  /*0010*/  S2R R3, SR_CTAID.X ;  /* 0x0000000000037919 */ /* 0x000e220000002500 */
[----:B------:R-:W0:Y:S01]  /*0020*/  LDCU UR4, c[0x0][0x360] ;  /* 0x00006c00ff0477ac */ /* 0x000e220008000800 */
[----:B------:R-:W0:Y:S01]  /*0030*/  S2R R0, SR_TID.X ;  /* 0x0000000000007919 */ /* 0x000e220000002100 */
[----:B------:R-:W1:Y:S01]  /*0040*/  LDCU UR10, c[0x0][0x390] ;  /* 0x00007200ff0a77ac */ /* 0x000e620008000800 */
[----:B------:R-:W2:Y:S01]  /*0050*/  S2R R2, SR_CTAID.Y ;  /* 0x0000000000027919 */ /* 0x000ea20000002600 */
[----:B------:R-:W2:Y:S01]  /*0060*/  LDCU UR5, c[0x0][0x364] ;  /* 0x00006c80ff0577ac */ /* 0x000ea20008000800 */
[----:B------:R-:W2:Y:S01]  /*0070*/  S2R R5, SR_TID.Y ;  /* 0x0000000000057919 */ /* 0x000ea20000002200 */
[----:B------:R-:W3:Y:S01]  /*0080*/  LDCU UR6, c[0x0][0x370] ;  /* 0x00006e00ff0677ac */ /* 0x000ee20008000800 */
[----:B------:R-:W4:Y:S01]  /*0090*/  LDCU UR7, c[0x0][0x374] ;  /* 0x00006e80ff0777ac */ /* 0x000f220008000800 */
[----:B0-----:R-:W-:Y:S01]  /*00a0*/  IMAD R3, R3, UR4, R0 ;  /* 0x0000000403037c24 */ /* 0x001fe2000f8e0200 */
[----:B---3--:R-:W-:-:S04]  /*00b0*/  UIMAD UR4, UR4, UR6, URZ ;  /* 0x00000006040472a4 */ /* 0x008fc8000f8e02ff */
[----:B-1----:R-:W-:Y:S01]  /*00c0*/  ISETP.GE.AND P0, PT, R3, UR10, PT ;  /* 0x0000000a03007c0c */ /* 0x002fe2000bf06270 */
[----:B--2---:R-:W-:Y:S01]  /*00d0*/  IMAD R0, R2, UR5, R5 ;  /* 0x0000000502007c24 */ /* 0x004fe2000f8e0205 */
[----:B----4-:R-:W-:-:S11]  /*00e0*/  UIMAD UR5, UR5, UR7, URZ ;  /* 0x00000007050572a4 */ /* 0x010fd6000f8e02ff */
[----:B------:R-:W-:Y:S05]  /*00f0*/  @P0 EXIT ;  /* 0x000000000000094d */ /* 0x000fea0003800000 */
[----:B------:R-:W0:Y:S01]  /*0100*/  LDC R4, c[0x0][0x398] ;  /* 0x0000e600ff047b82 */ /* 0x000e220000000800 */
[----:B------:R-:W1:Y:S01]  /*0110*/  LDCU.64 UR8, c[0x0][0x358] ;  /* 0x00006b00ff0877ac */ /* 0x000e620008000a00 */
[----:B0-----:R-:W-:-:S13]  /*0120*/  ISETP.GE.AND P0, PT, R4, 0x1, PT ;  /* 0x000000010400780c */ /* 0x001fda0003f06270 */
[----:B-1----:R-:W-:Y:S05]  /*0130*/  @!P0 BRA `(.L_x_0) ;  /* 0x00000010001c8947 */ /* 0x002fea0003800000 */
[----:B------:R-:W-:-:S05]  /*0140*/  VIADD R2, R4, 0xffffffff ;  /* 0xffffffff04027836 */ /* 0x000fca0000000000 */
[----:B------:R-:W-:Y:S02]  /*0150*/  ISETP.GE.U32.AND P0, PT, R2, 0x7, PT ;  /* 0x000000070200780c */ /* 0x000fe40003f06070 */
[C---:B------:R-:W-:Y:S01]  /*0160*/  LOP3.LUT R2, R4.reuse, 0x7ffffff8, RZ, 0xc0, !PT ;  /* 0x7ffffff804027812 */ /* 0x040fe200078ec0ff */
[----:B------:R-:W-:-:S10]  /*0170*/  IMAD R4, R4, UR10, RZ ;  /* 0x0000000a04047c24 */ /* 0x000fd4000f8e02ff */
.L_x_10:
[----:B0-----:R-:W0:Y:S01]  /*0180*/  LDCU UR4, c[0x0][0x394] ;  /* 0x00007280ff0477ac */ /* 0x001e220008000800 */
[----:B------:R-:W-:Y:S01]  /*0190*/  BSSY.RECONVERGENT B0, `(.L_x_1) ;  /* 0x00000fa000007945 */ /* 0x000fe20003800200 */
[----:B0-----:R-:W-:-:S13]  /*01a0*/  ISETP.GE.AND P1, PT, R0, UR4, PT ;  /* 0x0000000400007c0c */ /* 0x001fda000bf26270 */
[----:B------:R-:W-:Y:S05]  /*01b0*/  @P1 BRA `(.L_x_2) ;  /* 0x0000000c00dc1947 */ /* 0x000fea0003800000 */
[----:B------:R-:W-:-:S07]  /*01c0*/  IMAD.MOV.U32 R6, RZ, RZ, R0 ;  /* 0x000000ffff067224 */ /* 0x000fce00078e0000 */
.L_x_9:
[----:B0-----:R-:W0:Y:S01]  /*01d0*/  LDCU UR4, c[0x0][0x398] ;  /* 0x00007300ff0477ac */ /* 0x001e220008000800 */
[----:B------:R-:W-:Y:S02]  /*01e0*/  HFMA2 R26, -RZ, RZ, 0, 0 ;  /* 0x00000000ff1a7431 */ /* 0x000fe400000001ff */
[----:B------:R-:W-:Y:S01]  /*01f0*/  IMAD.MOV.U32 R7, RZ, RZ, RZ ;  /* 0x000000ffff077224 */ /* 0x000fe200078e00ff */
[----:B------:R-:W-:Y:S01]  /*0200*/  MOV R22, RZ ;  /* 0x000000ff00167202 */ /* 0x000fe20000000f00 */
[----:B------:R-:W1:Y:S01]  /*0210*/  LDCU UR5, c[0x0][0x390] ;  /* 0x00007200ff0577ac */ /* 0x000e620008000800 */
[----:B------:R-:W-:Y:S02]  /*0220*/  IMAD.MOV.U32 R24, RZ, RZ, RZ ;  /* 0x000000ffff187224 */ /* 0x000fe400078e00ff */
[----:B0-----:R-:W-:-:S04]  /*0230*/  IMAD R5, R6, UR4, RZ ;  /* 0x0000000406057c24 */ /* 0x001fc8000f8e02ff */
[C---:B------:R-:W-:Y:S02]  /*0240*/  VIADD R8, R5.reuse, 0x5 ;  /* 0x0000000505087836 */ /* 0x040fe40000000000 */
[C---:B------:R-:W-:Y:S02]  /*0250*/  VIADD R10, R5.reuse, 0x6 ;  /* 0x00000006050a7836 */ /* 0x040fe40000000000 */
[----:B------:R-:W-:Y:S02]  /*0260*/  VIADD R12, R5, 0x7 ;  /* 0x00000007050c7836 */ /* 0x000fe40000000000 */
[--C-:B-1----:R-:W-:Y:S02]  /*0270*/  IMAD R8, R8, UR5, R3.reuse ;  /* 0x0000000508087c24 */ /* 0x102fe4000f8e0203 */
[--C-:B------:R-:W-:Y:S02]  /*0280*/  IMAD R10, R10, UR5, R3.reuse ;  /* 0x000000050a0a7c24 */ /* 0x100fe4000f8e0203 */
[----:B------:R-:W-:-:S07]  /*0290*/  IMAD R12, R12, UR5, R3 ;  /* 0x000000050c0c7c24 */ /* 0x000fce000f8e0203 */
.L_x_8:
[----:B------:R-:W-:Y:S01]  /*02a0*/  IMAD.MOV.U32 R28, RZ, RZ, RZ ;  /* 0x000000ffff1c7224 */ /* 0x000fe200078e00ff */
[----:B------:R-:W-:Y:S06]  /*02b0*/  @!P0 BRA `(.L_x_3) ;  /* 0x0000000400548947 */ /* 0x000fec0003800000 */
[----:B------:R-:W0:Y:S01]  /*02c0*/  LDC R16, c[0x0][0x390] ;  /* 0x0000e400ff107b82 */ /* 0x000e220000000800 */
[----:B------:R-:W1:Y:S01]  /*02d0*/  LDCU UR4, c[0x0][0x398] ;  /* 0x00007300ff0477ac */ /* 0x000e620008000800 */
[C---:B------:R-:W-:Y:S01]  /*02e0*/  IADD3 R11, PT, PT, R5.reuse, 0x3, RZ ;  /* 0x00000003050b7810 */ /* 0x040fe20007ffe0ff */
[C---:B------:R-:W-:Y:S02]  /*02f0*/  VIADD R9, R5.reuse, 0x2 ;  /* 0x0000000205097836 */ /* 0x040fe40000000000 */
[----:B------:R-:W-:Y:S02]  /*0300*/  VIADD R13, R5, 0x4 ;  /* 0x00000004050d7836 */ /* 0x000fe40000000000 */
[----:B------:R-:W-:Y:S02]  /*0310*/  IMAD R14, R4, R6, R3 ;  /* 0x00000006040e7224 */ /* 0x000fe400078e0203 */
[----:B------:R-:W-:Y:S02]  /*0320*/  IMAD.MOV R20, RZ, RZ, -R2 ;  /* 0x000000ffff147224 */ /* 0x000fe400078e0a02 */
[----:B-1----:R-:W-:-:S02]  /*0330*/  IMAD R29, R8, UR4, R7 ;  /* 0x00000004081d7c24 */ /* 0x002fc4000f8e0207 */
[----:B------:R-:W-:Y:S02]  /*0340*/  IMAD R21, R12, UR4, R7 ;  /* 0x000000040c157c24 */ /* 0x000fe4000f8e0207 */
[-CC-:B0-----:R-:W-:Y:S02]  /*0350*/  IMAD R18, R9, R16.reuse, R3.reuse ;  /* 0x0000001009127224 */ /* 0x181fe400078e0203 */
[-CC-:B------:R-:W-:Y:S02]  /*0360*/  IMAD R28, R11, R16.reuse, R3.reuse ;  /* 0x000000100b1c7224 */ /* 0x180fe400078e0203 */
[-C--:B------:R-:W-:Y:S02]  /*0370*/  IMAD R27, R13, R16.reuse, R3 ;  /* 0x000000100d1b7224 */ /* 0x080fe400078e0203 */
[----:B------:R-:W-:Y:S02]  /*0380*/  IMAD R16, R5, R16, R16 ;  /* 0x0000001005107224 */ /* 0x000fe400078e0210 */
[----:B------:R-:W-:-:S02]  /*0390*/  IMAD R9, R14, UR4, R7 ;  /* 0x000000040e097c24 */ /* 0x000fc4000f8e0207 */
[--C-:B------:R-:W-:Y:S01]  /*03a0*/  IMAD R13, R10, UR4, R7.reuse ;  /* 0x000000040a0d7c24 */ /* 0x100fe2000f8e0207 */
[----:B------:R-:W-:Y:S01]  /*03b0*/  IADD3 R16, PT, PT, R16, R3, RZ ;  /* 0x0000000310107210 */ /* 0x000fe20007ffe0ff */
[--C-:B------:R-:W-:Y:S02]  /*03c0*/  IMAD R23, R18, UR4, R7.reuse ;  /* 0x0000000412177c24 */ /* 0x100fe4000f8e0207 */
[--C-:B------:R-:W-:Y:S02]  /*03d0*/  IMAD R25, R28, UR4, R7.reuse ;  /* 0x000000041c197c24 */ /* 0x100fe4000f8e0207 */
[--C-:B------:R-:W-:Y:S02]  /*03e0*/  IMAD R27, R27, UR4, R7.reuse ;  /* 0x000000041b1b7c24 */ /* 0x100fe4000f8e0207 */
[----:B------:R-:W-:-:S07]  /*03f0*/  IMAD R11, R16, UR4, R7 ;  /* 0x00000004100b7c24 */ /* 0x000fce000f8e0207 */
.L_x_4:
[----:B------:R-:W0:Y:S02]  /*0400*/  LDC.64 R14, c[0x0][0x380] ;  /* 0x0000e000ff0e7b82 */ /* 0x000e240000000a00 */
[----:B0-----:R-:W-:-:S04]  /*0410*/  IMAD.WIDE R16, R9, 0x4, R14 ;  /* 0x0000000409107825 */ /* 0x001fc800078e020e */
[----:B------:R-:W-:Y:S02]  /*0420*/  IMAD.WIDE R18, R11, 0x4, R14 ;  /* 0x000000040b127825 */ /* 0x000fe400078e020e */
[----:B------:R-:W2:Y:S04]  /*0430*/  LDG.E R16, desc[UR8][R16.64] ;  /* 0x0000000810107981 */ /* 0x000ea8000c1e1900 */
[----:B------:R-:W3:Y:S01]  /*0440*/  LDG.E R18, desc[UR8][R18.64] ;  /* 0x0000000812127981 */ /* 0x000ee2000c1e1900 */
[----:B--2---:R-:W-:Y:S02]  /*0450*/  PRMT R28, R16, 0x7770, RZ ;  /* 0x00007770101c7816 */ /* 0x004fe400000000ff */
[----:B---3--:R-:W-:-:S04]  /*0460*/  PRMT R17, R18, 0x7770, RZ ;  /* 0x0000777012117816 */ /* 0x008fc800000000ff */
[----:B------:R-:W-:Y:S02]  /*0470*/  IADD3 R24, PT, PT, R17, R24, R28 ;  /* 0x0000001811187210 */ /* 0x000fe40007ffe01c */
[----:B------:R-:W-:Y:S02]  /*0480*/  PRMT R28, R16, 0x7771, RZ ;  /* 0x00007771101c7816 */ /* 0x000fe400000000ff */
[----:B------:R-:W-:-:S04]  /*0490*/  PRMT R17, R18, 0x7771, RZ ;  /* 0x0000777112117816 */ /* 0x000fc800000000ff */
[----:B------:R-:W-:Y:S02]  /*04a0*/  IADD3 R22, PT, PT, R17, R22, R28 ;  /* 0x0000001611167210 */ /* 0x000fe40007ffe01c */
[----:B------:R-:W-:Y:S02]  /*04b0*/  PRMT R28, R16, 0x7772, RZ ;  /* 0x00007772101c7816 */ /* 0x000fe400000000ff */
[----:B------:R-:W-:Y:S01]  /*04c0*/  PRMT R17, R18, 0x7772, RZ ;  /* 0x0000777212117816 */ /* 0x000fe200000000ff */
[----:B------:R-:W-:-:S03]  /*04d0*/  IMAD.WIDE R18, R25, 0x4, R14 ;  /* 0x0000000419127825 */ /* 0x000fc600078e020e */
[----:B------:R-:W-:Y:S01]  /*04e0*/  IADD3 R26, PT, PT, R17, R26, R28 ;  /* 0x0000001a111a7210 */ /* 0x000fe20007ffe01c */
[----:B------:R-:W-:Y:S02]  /*04f0*/  IMAD.WIDE R16, R23, 0x4, R14 ;  /* 0x0000000417107825 */ /* 0x000fe400078e020e */
[----:B------:R-:W2:Y:S04]  /*0500*/  LDG.E R18, desc[UR8][R18.64] ;  /* 0x0000000812127981 */ /* 0x000ea8000c1e1900 */
[----:B------:R2:W3:Y:S02]  /*0510*/  LDG.E R16, desc[UR8][R16.64] ;  /* 0x0000000810107981 */ /* 0x0004e4000c1e1900 */
        /* <DEDUP_REMOVED lines=20> */
[----:B------:R-:W-:-:S04]  /*0660*/  PRMT R17, R18, 0x7772, RZ ;  /* 0x0000777212117816 */ /* 0x000fc800000000ff */
[----:B------:R-:W-:Y:S01]  /*0670*/  IADD3 R26, PT, PT, R17, R26, R28 ;  /* 0x0000001a111a7210 */ /* 0x000fe20007ffe01c */
[----:B------:R-:W-:-:S04]  /*0680*/  IMAD.WIDE R16, R13, 0x4, R14 ;  /* 0x000000040d107825 */ /* 0x000fc800078e020e */
[----:B------:R-:W-:Y:S02]  /*0690*/  IMAD.WIDE R14, R21, 0x4, R14 ;  /* 0x00000004150e7825 */ /* 0x000fe400078e020e */
[----:B------:R-:W2:Y:S04]  /*06a0*/  LDG.E R16, desc[UR8][R16.64] ;  /* 0x0000000810107981 */ /* 0x000ea8000c1e1900 */
[----:B------:R-:W3:Y:S01]  /*06b0*/  LDG.E R14, desc[UR8][R14.64] ;  /* 0x000000080e0e7981 */ /* 0x000ee2000c1e1900 */
[----:B------:R-:W-:-:S05]  /*06c0*/  VIADD R20, R20, 0x8 ;  /* 0x0000000814147836 */ /* 0x000fca0000000000 */
[----:B------:R-:W-:Y:S01]  /*06d0*/  ISETP.NE.AND P1, PT, R20, RZ, PT ;  /* 0x000000ff1400720c */ /* 0x000fe20003f25270 */
[C---:B------:R-:W-:Y:S01]  /*06e0*/  IMAD R9, R4.reuse, 0x8, R9 ;  /* 0x0000000804097824 */ /* 0x040fe200078e0209 */
[C---:B------:R-:W-:Y:S01]  /*06f0*/  LEA R11, R4.reuse, R11, 0x3 ;  /* 0x0000000b040b7211 */ /* 0x040fe200078e18ff */
[C---:B------:R-:W-:Y:S01]  /*0700*/  IMAD R23, R4.reuse, 0x8, R23 ;  /* 0x0000000804177824 */ /* 0x040fe200078e0217 */
[C---:B------:R-:W-:Y:S01]  /*0710*/  LEA R27, R4.reuse, R27, 0x3 ;  /* 0x0000001b041b7211 */ /* 0x040fe200078e18ff */
[C---:B------:R-:W-:Y:S01]  /*0720*/  IMAD R25, R4.reuse, 0x8, R25 ;  /* 0x0000000804197824 */ /* 0x040fe200078e0219 */
[C---:B------:R-:W-:Y:S01]  /*0730*/  LEA R21, R4.reuse, R21, 0x3 ;  /* 0x0000001504157211 */ /* 0x040fe200078e18ff */
[C---:B------:R-:W-:Y:S02]  /*0740*/  IMAD R29, R4.reuse, 0x8, R29 ;  /* 0x00000008041d7824 */ /* 0x040fe400078e021d */
[----:B------:R-:W-:Y:S01]  /*0750*/  IMAD R13, R4, 0x8, R13 ;  /* 0x00000008040d7824 */ /* 0x000fe200078e020d */
[----:B--2---:R-:W-:-:S02]  /*0760*/  PRMT R19, R16, 0x7770, RZ ;  /* 0x0000777010137816 */ /* 0x004fc400000000ff */
        /* <DEDUP_REMOVED lines=8> */
[----:B------:R-:W-:Y:S06]  /*07f0*/  @P1 BRA `(.L_x_4) ;  /* 0xfffffffc00001947 */ /* 0x000fec000383ffff */
[----:B------:R-:W-:-:S07]  /*0800*/  IMAD.MOV.U32 R28, RZ, RZ, R2 ;  /* 0x000000ffff1c7224 */ /* 0x000fce00078e0002 */
.L_x_3:
[----:B------:R-:W0:Y:S02]  /*0810*/  LDCU UR4, c[0x0][0x398] ;  /* 0x00007300ff0477ac */ /* 0x000e240008000800 */
[----:B0-----:R-:W-:-:S04]  /*0820*/  ULOP3.LUT UR5, UR4, 0x7, URZ, 0xc0, !UPT ;  /* 0x0000000704057892 */ /* 0x001fc8000f8ec0ff */
[----:B------:R-:W-:-:S09]  /*0830*/  UISETP.NE.AND UP0, UPT, UR5, URZ, UPT ;  /* 0x000000ff0500728c */ /* 0x000fd2000bf05270 */
[----:B------:R-:W-:Y:S05]  /*0840*/  BRA.U !UP0, `(.L_x_5) ;  /* 0x0000000508547547 */ /* 0x000fea000b800000 */
[----:B------:R-:W-:Y:S02]  /*0850*/  ULOP3.LUT UR6, UR4, 0x3, URZ, 0xc0, !UPT ;  /* 0x0000000304067892 */ /* 0x000fe4000f8ec0ff */
[----:B------:R-:W-:Y:S02]  /*0860*/  UIADD3 UR4, UPT, UPT, UR5, -0x1, URZ ;  /* 0xffffffff05047890 */ /* 0x000fe4000fffe0ff */
[----:B------:R-:W-:Y:S02]  /*0870*/  UISETP.NE.AND UP1, UPT, UR6, URZ, UPT ;  /* 0x000000ff0600728c */ /* 0x000fe4000bf25270 */
[----:B------:R-:W-:-:S09]  /*0880*/  UISETP.GE.U32.AND UP0, UPT, UR4, 0x3, UPT ;  /* 0x000000030400788c */ /* 0x000fd2000bf06070 */
[----:B------:R-:W-:Y:S05]  /*0890*/  BRA.U !UP0, `(.L_x_6) ;  /* 0x00000001089c7547 */ /* 0x000fea000b800000 */
[----:B------:R-:W0:Y:S01]  /*08a0*/  LDCU UR4, c[0x0][0x390] ;  /* 0x00007200ff0477ac */ /* 0x000e220008000800 */
[----:B------:R-:W1:Y:S01]  /*08b0*/  LDC.64 R14, c[0x0][0x380] ;  /* 0x0000e000ff0e7b82 */ /* 0x000e620000000a00 */
[----:B------:R-:W-:Y:S01]  /*08c0*/  IMAD.IADD R16, R5, 0x1, R28 ;  /* 0x0000000105107824 */ /* 0x000fe200078e021c */
[----:B------:R-:W2:Y:S03]  /*08d0*/  LDCU UR5, c[0x0][0x398] ;  /* 0x00007300ff0577ac */ /* 0x000ea60008000800 */
[----:B0-----:R-:W-:-:S04]  /*08e0*/  IMAD R16, R16, UR4, R3 ;  /* 0x0000000410107c24 */ /* 0x001fc8000f8e0203 */
[C---:B--2---:R-:W-:Y:S01]  /*08f0*/  IMAD R19, R16.reuse, UR5, R7 ;  /* 0x0000000510137c24 */ /* 0x044fe2000f8e0207 */
[----:B------:R-:W-:-:S05]  /*0900*/  IADD3 R18, PT, PT, R16, UR4, RZ ;  /* 0x0000000410127c10 */ /* 0x000fca000fffe0ff */
[C---:B------:R-:W-:Y:S02]  /*0910*/  VIADD R20, R18.reuse, UR4 ;  /* 0x0000000412147c36 */ /* 0x040fe40008000000 */
[----:B------:R-:W-:Y:S02]  /*0920*/  IMAD R17, R18, UR5, R7 ;  /* 0x0000000512117c24 */ /* 0x000fe4000f8e0207 */
[----:B------:R-:W-:Y:S02]  /*0930*/  VIADD R9, R20, UR4 ;  /* 0x0000000414097c36 */ /* 0x000fe40008000000 */
[----:B-1----:R-:W-:-:S04]  /*0940*/  IMAD.WIDE R18, R19, 0x4, R14 ;  /* 0x0000000413127825 */ /* 0x002fc800078e020e */
[----:B------:R-:W-:Y:S02]  /*0950*/  IMAD.WIDE R16, R17, 0x4, R14 ;  /* 0x0000000411107825 */ /* 0x000fe400078e020e */
[----:B------:R-:W2:Y:S02]  /*0960*/  LDG.E R18, desc[UR8][R18.64] ;  /* 0x0000000812127981 */ /* 0x000ea4000c1e1900 */
[--C-:B------:R-:W-:Y:S02]  /*0970*/  IMAD R21, R20, UR5, R7.reuse ;  /* 0x0000000514157c24 */ /* 0x100fe4000f8e0207 */
[----:B------:R-:W-:Y:S01]  /*0980*/  IMAD R9, R9, UR5, R7 ;  /* 0x0000000509097c24 */ /* 0x000fe2000f8e0207 */
[----:B------:R-:W3:Y:S01]  /*0990*/  LDG.E R16, desc[UR8][R16.64] ;  /* 0x0000000810107981 */ /* 0x000ee2000c1e1900 */
[----:B------:R-:W-:-:S04]  /*09a0*/  IMAD.WIDE R20, R21, 0x4, R14 ;  /* 0x0000000415147825 */ /* 0x000fc800078e020e */
[----:B------:R-:W-:Y:S02]  /*09b0*/  IMAD.WIDE R14, R9, 0x4, R14 ;  /* 0x00000004090e7825 */ /* 0x000fe400078e020e */
[----:B------:R-:W4:Y:S04]  /*09c0*/  LDG.E R20, desc[UR8][R20.64] ;  /* 0x0000000814147981 */ /* 0x000f28000c1e1900 */
[----:B------:R-:W5:Y:S01]  /*09d0*/  LDG.E R14, desc[UR8][R14.64] ;  /* 0x000000080e0e7981 */ /* 0x000f62000c1e1900 */
[----:B------:R-:W-:Y:S02]  /*09e0*/  IADD3 R28, PT, PT, R28, 0x4, RZ ;  /* 0x000000041c1c7810 */ /* 0x000fe40007ffe0ff */
[C---:B--2---:R-:W-:Y:S02]  /*09f0*/  PRMT R9, R18.reuse, 0x7770, RZ ;  /* 0x0000777012097816 */ /* 0x044fe400000000ff */
[----:B------:R-:W-:-:S02]  /*0a00*/  PRMT R11, R18, 0x7771, RZ ;  /* 0x00007771120b7816 */ /* 0x000fc400000000ff */
[----:B------:R-:W-:Y:S02]  /*0a10*/  PRMT R13, R18, 0x7772, RZ ;  /* 0x00007772120d7816 */ /* 0x000fe400000000ff */
[C---:B---3--:R-:W-:Y:S02]  /*0a20*/  PRMT R18, R16.reuse, 0x7770, RZ ;  /* 0x0000777010127816 */ /* 0x048fe400000000ff */
[C---:B------:R-:W-:Y:S02]  /*0a30*/  PRMT R19, R16.reuse, 0x7771, RZ ;  /* 0x0000777110137816 */ /* 0x040fe400000000ff */
[----:B------:R-:W-:Y:S02]  /*0a40*/  PRMT R16, R16, 0x7772, RZ ;  /* 0x0000777210107816 */ /* 0x000fe400000000ff */
[----:B------:R-:W-:Y:S02]  /*0a50*/  IADD3 R9, PT, PT, R18, R24, R9 ;  /* 0x0000001812097210 */ /* 0x000fe40007ffe009 */
[----:B------:R-:W-:-:S02]  /*0a60*/  IADD3 R11, PT, PT, R19, R22, R11 ;  /* 0x00000016130b7210 */ /* 0x000fc40007ffe00b */
[----:B------:R-:W-:Y:S02]  /*0a70*/  IADD3 R13, PT, PT, R16, R26, R13 ;  /* 0x0000001a100d7210 */ /* 0x000fe40007ffe00d */
[C---:B----4-:R-:W-:Y:S02]  /*0a80*/  PRMT R24, R20.reuse, 0x7770, RZ ;  /* 0x0000777014187816 */ /* 0x050fe400000000ff */
[----:B------:R-:W-:Y:S02]  /*0a90*/  PRMT R22, R20, 0x7771, RZ ;  /* 0x0000777114167816 */ /* 0x000fe400000000ff */
[C---:B-----5:R-:W-:Y:S02]  /*0aa0*/  PRMT R15, R14.reuse, 0x7770, RZ ;  /* 0x000077700e0f7816 */ /* 0x060fe400000000ff */
[----:B------:R-:W-:Y:S02]  /*0ab0*/  PRMT R16, R14, 0x7771, RZ ;  /* 0x000077710e107816 */ /* 0x000fe400000000ff */
[----:B------:R-:W-:-:S02]  /*0ac0*/  PRMT R20, R20, 0x7772, RZ ;  /* 0x0000777214147816 */ /* 0x000fc400000000ff */
[----:B------:R-:W-:Y:S02]  /*0ad0*/  PRMT R14, R14, 0x7772, RZ ;  /* 0x000077720e0e7816 */ /* 0x000fe400000000ff */
[----:B------:R-:W-:Y:S02]  /*0ae0*/  IADD3 R24, PT, PT, R15, R9, R24 ;  /* 0x000000090f187210 */ /* 0x000fe40007ffe018 */
[----:B------:R-:W-:Y:S02]  /*0af0*/  IADD3 R22, PT, PT, R16, R11, R22 ;  /* 0x0000000b10167210 */ /* 0x000fe40007ffe016 */
[----:B------:R-:W-:-:S07]  /*0b00*/  IADD3 R26, PT, PT, R14, R13, R20 ;  /* 0x0000000d0e1a7210 */ /* 0x000fce0007ffe014 */
.L_x_6:
[----:B------:R-:W-:Y:S05]  /*0b10*/  BRA.U !UP1, `(.L_x_5) ;  /* 0x0000000109a07547 */ /* 0x000fea000b800000 */
[----:B------:R-:W0:Y:S01]  /*0b20*/  LDCU UR7, c[0x0][0x398] ;  /* 0x00007300ff0777ac */ /* 0x000e220008000800 */
[----:B------:R-:W-:Y:S02]  /*0b30*/  UISETP.NE.AND UP0, UPT, UR6, 0x1, UPT ;  /* 0x000000010600788c */ /* 0x000fe4000bf05270 */
[----:B0-----:R-:W-:-:S07]  /*0b40*/  ULOP3.LUT UP1, URZ, UR7, 0x1, URZ, 0xc0, !UPT ;  /* 0x0000000107ff7892 */ /* 0x001fce000f82c0ff */
[----:B------:R-:W-:Y:S05]  /*0b50*/  BRA.U !UP0, `(.L_x_7) ;  /* 0x0000000108587547 */ /* 0x000fea000b800000 */
[----:B------:R-:W0:Y:S01]  /*0b60*/  LDCU UR4, c[0x0][0x390] ;  /* 0x00007200ff0477ac */ /* 0x000e220008000800 */
[----:B------:R-:W1:Y:S01]  /*0b70*/  LDC.64 R14, c[0x0][0x380] ;  /* 0x0000e000ff0e7b82 */ /* 0x000e620000000a00 */
[----:B------:R-:W-:Y:S01]  /*0b80*/  IMAD.IADD R16, R5, 0x1, R28 ;  /* 0x0000000105107824 */ /* 0x000fe200078e021c */
[----:B------:R-:W2:Y:S03]  /*0b90*/  LDCU UR5, c[0x0][0x398] ;  /* 0x00007300ff0577ac */ /* 0x000ea60008000800 */
[----:B0-----:R-:W-:-:S04]  /*0ba0*/  IMAD R16, R16, UR4, R3 ;  /* 0x0000000410107c24 */ /* 0x001fc8000f8e0203 */
[C---:B------:R-:W-:Y:S02]  /*0bb0*/  VIADD R18, R16.reuse, UR4 ;  /* 0x0000000410127c36 */ /* 0x040fe40008000000 */
[--C-:B--2---:R-:W-:Y:S02]  /*0bc0*/  IMAD R17, R16, UR5, R7.reuse ;  /* 0x0000000510117c24 */ /* 0x104fe4000f8e0207 */
[----:B------:R-:W-:Y:S02]  /*0bd0*/  IMAD R9, R18, UR5, R7 ;  /* 0x0000000512097c24 */ /* 0x000fe4000f8e0207 */
[----:B-1----:R-:W-:-:S04]  /*0be0*/  IMAD.WIDE R16, R17, 0x4, R14 ;  /* 0x0000000411107825 */ /* 0x002fc800078e020e */
[----:B------:R-:W-:Y:S02]  /*0bf0*/  IMAD.WIDE R14, R9, 0x4, R14 ;  /* 0x00000004090e7825 */ /* 0x000fe400078e020e */
[----:B------:R-:W2:Y:S04]  /*0c00*/  LDG.E R16, desc[UR8][R16.64] ;  /* 0x0000000810107981 */ /* 0x000ea8000c1e1900 */
[----:B------:R-:W3:Y:S01]  /*0c10*/  LDG.E R14, desc[UR8][R14.64] ;  /* 0x000000080e0e7981 */ /* 0x000ee2000c1e1900 */
        /* <DEDUP_REMOVED lines=9> */
[----:B------:R-:W-:-:S07]  /*0cb0*/  IADD3 R26, PT, PT, R20, R26, R13 ;  /* 0x0000001a141a7210 */ /* 0x000fce0007ffe00d */
.L_x_7:
[----:B------:R-:W-:Y:S05]  /*0cc0*/  BRA.U !UP1, `(.L_x_5) ;  /* 0x0000000109347547 */ /* 0x000fea000b800000 */
[----:B------:R-:W0:Y:S01]  /*0cd0*/  LDCU UR4, c[0x0][0x390] ;  /* 0x00007200ff0477ac */ /* 0x000e220008000800 */
[----:B------:R-:W1:Y:S01]  /*0ce0*/  LDC.64 R14, c[0x0][0x380] ;  /* 0x0000e000ff0e7b82 */ /* 0x000e620000000a00 */
[----:B------:R-:W-:-:S04]  /*0cf0*/  IMAD.IADD R16, R5, 0x1, R28 ;  /* 0x0000000105107824 */ /* 0x000fc800078e021c */
[----:B0-----:R-:W-:-:S04]  /*0d00*/  IMAD R16, R16, UR4, R3 ;  /* 0x0000000410107c24 */ /* 0x001fc8000f8e0203 */
[----:B------:R-:W-:-:S04]  /*0d10*/  IMAD R9, R16, UR7, R7 ;  /* 0x0000000710097c24 */ /* 0x000fc8000f8e0207 */
[----:B-1----:R-:W-:-:S06]  /*0d20*/  IMAD.WIDE R14, R9, 0x4, R14 ;  /* 0x00000004090e7825 */ /* 0x002fcc00078e020e */
[----:B------:R-:W2:Y:S02]  /*0d30*/  LDG.E R14, desc[UR8][R14.64] ;  /* 0x000000080e0e7981 */ /* 0x000ea4000c1e1900 */
[C---:B--2---:R-:W-:Y:S02]  /*0d40*/  PRMT R9, R14.reuse, 0x7770, RZ ;  /* 0x000077700e097816 */ /* 0x044fe400000000ff */
[C---:B------:R-:W-:Y:S02]  /*0d50*/  PRMT R13, R14.reuse, 0x7772, RZ ;  /* 0x000077720e0d7816 */ /* 0x040fe400000000ff */
[----:B------:R-:W-:Y:S01]  /*0d60*/  PRMT R11, R14, 0x7771, RZ ;  /* 0x000077710e0b7816 */ /* 0x000fe200000000ff */
[----:B------:R-:W-:Y:S02]  /*0d70*/  IMAD.IADD R24, R24, 0x1, R9 ;  /* 0x0000000118187824 */ /* 0x000fe400078e0209 */
[----:B------:R-:W-:Y:S01]  /*0d80*/  IMAD.IADD R26, R26, 0x1, R13 ;  /* 0x000000011a1a7824 */ /* 0x000fe200078e020d */
[----:B------:R-:W-:-:S07]  /*0d90*/  IADD3 R22, PT, PT, R22, R11, RZ ;  /* 0x0000000b16167210 */ /* 0x000fce0007ffe0ff */
.L_x_5:
[----:B------:R-:W0:Y:S01]  /*0da0*/  LDCU UR4, c[0x0][0x398] ;  /* 0x00007300ff0477ac */ /* 0x000e220008000800 */
[----:B------:R-:W-:-:S05]  /*0db0*/  VIADD R7, R7, 0x1 ;  /* 0x0000000107077836 */ /* 0x000fca0000000000 */
[----:B0-----:R-:W-:-:S13]  /*0dc0*/  ISETP.NE.AND P1, PT, R7, UR4, PT ;  /* 0x0000000407007c0c */ /* 0x001fda000bf25270 */
[----:B------:R-:W-:Y:S05]  /*0dd0*/  @P1 BRA `(.L_x_8) ;  /* 0xfffffff400301947 */ /* 0x000fea000383ffff */
[----:B------:R-:W-:Y:S01]  /*0de0*/  UIMAD UR4, UR4, UR4, URZ ;  /* 0x00000004040472a4 */ /* 0x000fe2000f8e02ff */
[----:B------:R-:W0:Y:S05]  /*0df0*/  LDCU.64 UR6, c[0x0][0x390] ;  /* 0x00007200ff0677ac */ /* 0x000e2a0008000a00 */
[----:B------:R-:W-:Y:S01]  /*0e00*/  IMAD R7, RZ, RZ, -UR4 ;  /* 0x80000004ff077e24 */ /* 0x000fe2000f8e02ff */
[----:B------:R-:W1:Y:S01]  /*0e10*/  LDCU UR5, c[0x0][0x364] ;  /* 0x00006c80ff0577ac */ /* 0x000e620008000800 */
[----:B------:R-:W-:Y:S01]  /*0e20*/  LOP3.LUT R10, RZ, UR4, RZ, 0x33, !PT ;  /* 0x00000004ff0a7c12 */ /* 0x000fe2000f8e33ff */
[----:B------:R-:W2:Y:S08]  /*0e30*/  I2F.U32.RP R5, UR4 ;  /* 0x0000000400057d06 */ /* 0x000eb00008209000 */
[----:B--2---:R-:W2:Y:S02]  /*0e40*/  MUFU.RCP R5, R5 ;  /* 0x0000000500057308 */ /* 0x004ea40000001000 */
[----:B--2---:R-:W-:-:S06]  /*0e50*/  IADD3 R8, PT, PT, R5, 0xffffffe, RZ ;  /* 0x0ffffffe05087810 */ /* 0x004fcc0007ffe0ff */
[----:B------:R2:W3:Y:S02]  /*0e60*/  F2I.FTZ.U32.TRUNC.NTZ R9, R8 ;  /* 0x0000000800097305 */ /* 0x0004e4000021f000 */
[----:B--2---:R-:W-:Y:S02]  /*0e70*/  IMAD.MOV.U32 R8, RZ, RZ, RZ ;  /* 0x000000ffff087224 */ /* 0x004fe400078e00ff */
[----:B---3--:R-:W-:-:S04]  /*0e80*/  IMAD R7, R7, R9, RZ ;  /* 0x0000000907077224 */ /* 0x008fc800078e02ff */
[----:B------:R-:W-:-:S06]  /*0e90*/  IMAD.HI.U32 R9, R9, R7, R8 ;  /* 0x0000000709097227 */ /* 0x000fcc00078e0008 */
[----:B------:R-:W-:-:S04]  /*0ea0*/  IMAD.HI.U32 R7, R9, R24, RZ ;  /* 0x0000001809077227 */ /* 0x000fc800078e00ff */
[----:B------:R-:W-:Y:S01]  /*0eb0*/  IMAD.HI.U32 R11, R9, R22, RZ ;  /* 0x00000016090b7227 */ /* 0x000fe200078e00ff */
[----:B------:R-:W-:-:S03]  /*0ec0*/  IADD3 R5, PT, PT, -R7, RZ, RZ ;  /* 0x000000ff07057210 */ /* 0x000fc60007ffe1ff */
[----:B------:R-:W-:-:S04]  /*0ed0*/  IMAD.HI.U32 R13, R9, R26, RZ ;  /* 0x0000001a090d7227 */ /* 0x000fc800078e00ff */
[----:B------:R-:W-:Y:S02]  /*0ee0*/  IMAD.MOV R9, RZ, RZ, -R11 ;  /* 0x000000ffff097224 */ /* 0x000fe400078e0a0b */
[----:B------:R-:W-:Y:S02]  /*0ef0*/  IMAD.MOV R15, RZ, RZ, -R13 ;  /* 0x000000ffff0f7224 */ /* 0x000fe400078e0a0d */
[----:B------:R-:W-:Y:S02]  /*0f00*/  IMAD R22, R9, UR4, R22 ;  /* 0x0000000409167c24 */ /* 0x000fe4000f8e0216 */
[----:B------:R-:W-:Y:S01]  /*0f10*/  IMAD R26, R15, UR4, R26 ;  /* 0x000000040f1a7c24 */ /* 0x000fe2000f8e021a */
[----:B------:R-:W2:Y:S01]  /*0f20*/  LDC.64 R8, c[0x0][0x388] ;  /* 0x0000e200ff087b82 */ /* 0x000ea20000000a00 */
[----:B------:R-:W-:Y:S01]  /*0f30*/  IMAD R24, R5, UR4, R24 ;  /* 0x0000000405187c24 */ /* 0x000fe2000f8e0218 */
[----:B------:R-:W-:Y:S01]  /*0f40*/  ISETP.GE.U32.AND P5, PT, R22, UR4, PT ;  /* 0x0000000416007c0c */ /* 0x000fe2000bfa6070 */
[----:B0-----:R-:W-:Y:S01]  /*0f50*/  IMAD R5, R6, UR6, R3 ;  /* 0x0000000606057c24 */ /* 0x001fe2000f8e0203 */
[----:B------:R-:W-:-:S02]  /*0f60*/  ISETP.GE.U32.AND P4, PT, R26, UR4, PT ;  /* 0x000000041a007c0c */ /* 0x000fc4000bf86070 */
[----:B------:R-:W-:Y:S02]  /*0f70*/  ISETP.GE.U32.AND P6, PT, R24, UR4, PT ;  /* 0x0000000418007c0c */ /* 0x000fe4000bfc6070 */
[----:B------:R-:W1:Y:S07]  /*0f80*/  LDC R15, c[0x0][0x374] ;  /* 0x0000dd00ff0f7b82 */ /* 0x000e6e0000000800 */
[----:B------:R-:W-:Y:S02]  /*0f90*/  @P5 VIADD R22, R22, -UR4 ;  /* 0x8000000416165c36 */ /* 0x000fe40008000000 */
[----:B------:R-:W-:-:S02]  /*0fa0*/  @P4 VIADD R26, R26, -UR4 ;  /* 0x800000041a1a4c36 */ /* 0x000fc40008000000 */
[----:B------:R-:W-:Y:S01]  /*0fb0*/  @P6 IADD3 R24, PT, PT, R24, -UR4, RZ ;  /* 0x8000000418186c10 */ /* 0x000fe2000fffe0ff */
[----:B------:R-:W-:Y:S01]  /*0fc0*/  @P5 VIADD R11, R11, 0x1 ;  /* 0x000000010b0b5836 */ /* 0x000fe20000000000 */
[----:B------:R-:W-:Y:S01]  /*0fd0*/  ISETP.GE.U32.AND P2, PT, R22, UR4, PT ;  /* 0x0000000416007c0c */ /* 0x000fe2000bf46070 */
[----:B------:R-:W-:Y:S01]  /*0fe0*/  @P4 VIADD R13, R13, 0x1 ;  /* 0x000000010d0d4836 */ /* 0x000fe20000000000 */
[----:B------:R-:W-:Y:S01]  /*0ff0*/  ISETP.GE.U32.AND P3, PT, R24, UR4, PT ;  /* 0x0000000418007c0c */ /* 0x000fe2000bf66070 */
[----:B--2---:R-:W-:Y:S01]  /*1000*/  IMAD.WIDE R8, R5, 0x4, R8 ;  /* 0x0000000405087825 */ /* 0x004fe200078e0208 */
[----:B------:R-:W-:Y:S02]  /*1010*/  ISETP.GE.U32.AND P1, PT, R26, UR4, PT ;  /* 0x000000041a007c0c */ /* 0x000fe4000bf26070 */
[----:B------:R-:W-:Y:S02]  /*1020*/  @P6 IADD3 R7, PT, PT, R7, 0x1, RZ ;  /* 0x0000000107076810 */ /* 0x000fe40007ffe0ff */
[----:B------:R-:W-:Y:S01]  /*1030*/  ISETP.NE.U32.AND P6, PT, RZ, UR4, PT ;  /* 0x00000004ff007c0c */ /* 0x000fe2000bfc5070 */
[----:B------:R-:W-:Y:S01]  /*1040*/  UMOV UR4, 0x3340 ;  /* 0x0000334000047882 */ /* 0x000fe20000000000 */
[----:B-1----:R-:W-:-:S03]  /*1050*/  IMAD R6, R15, UR5, R6 ;  /* 0x000000050f067c24 */ /* 0x002fc6000f8e0206 */
[----:B------:R-:W-:Y:S02]  /*1060*/  @P2 VIADD R11, R11, 0x1 ;  /* 0x000000010b0b2836 */ /* 0x000fe40000000000 */
[----:B------:R-:W-:Y:S02]  /*1070*/  @P3 IADD3 R7, PT, PT, R7, 0x1, RZ ;  /* 0x0000000107073810 */ /* 0x000fe40007ffe0ff */
[----:B------:R-:W-:Y:S01]  /*1080*/  @P1 VIADD R13, R13, 0x1 ;  /* 0x000000010d0d1836 */ /* 0x000fe20000000000 */
[C---:B------:R-:W-:Y:S02]  /*1090*/  SEL R12, R10.reuse, R11, !P6 ;  /* 0x0000000b0a0c7207 */ /* 0x040fe40007000000 */
[C---:B------:R-:W-:Y:S02]  /*10a0*/  SEL R7, R10.reuse, R7, !P6 ;  /* 0x000000070a077207 */ /* 0x040fe40007000000 */
[----:B------:R-:W-:Y:S02]  /*10b0*/  SEL R10, R10, R13, !P6 ;  /* 0x0000000d0a0a7207 */ /* 0x000fe40007000000 */
[----:B------:R-:W-:-:S02]  /*10c0*/  MOV R11, UR4 ;  /* 0x00000004000b7c02 */ /* 0x000fc40008000f00 */
[----:B------:R-:W-:Y:S02]  /*10d0*/  PRMT R7, R7, 0x3340, R12 ;  /* 0x0000334007077816 */ /* 0x000fe4000000000c */
[----:B------:R-:W-:Y:S02]  /*10e0*/  PRMT R10, R10, R11, 0xffff ;  /* 0x0000ffff0a0a7416 */ /* 0x000fe4000000000b */
[----:B------:R-:W-:Y:S02]  /*10f0*/  ISETP.GE.AND P1, PT, R6, UR7, PT ;  /* 0x0000000706007c0c */ /* 0x000fe4000bf26270 */
[----:B------:R-:W-:-:S05]  /*1100*/  PRMT R7, R7, 0x5410, R10 ;  /* 0x0000541007077816 */ /* 0x000fca000000000a */
[----:B------:R0:W-:Y:S06]  /*1110*/  STG.E desc[UR8][R8.64], R7 ;  /* 0x0000000708007986 */ /* 0x0001ec000c101908 */
[----:B------:R-:W-:Y:S05]  /*1120*/  @!P1 BRA `(.L_x_9) ;  /* 0xfffffff000289947 */ /* 0x000fea000383ffff */
.L_x_2:
[----:B------:R-:W-:Y:S05]  /*1130*/  BSYNC.RECONVERGENT B0 ;  /* 0x0000000000007941 */ /* 0x000fea0003800200 */
.L_x_1:
[----:B------:R-:W1:Y:S01]  /*1140*/  LDCU UR4, c[0x0][0x360] ;  /* 0x00006c00ff0477ac */ /* 0x000e620008000800 */
[----:B------:R-:W1:Y:S01]  /*1150*/  LDC R6, c[0x0][0x370] ;  /* 0x0000dc00ff067b82 */ /* 0x000e620000000800 */
[----:B------:R-:W2:Y:S01]  /*1160*/  LDCU UR5, c[0x0][0x390] ;  /* 0x00007200ff0577ac */ /* 0x000ea20008000800 */
[----:B-1----:R-:W-:-:S05]  /*1170*/  IMAD R3, R6, UR4, R3 ;  /* 0x0000000406037c24 */ /* 0x002fca000f8e0203 */
[----:B--2---:R-:W-:-:S13]  /*1180*/  ISETP.GE.AND P1, PT, R3, UR5, PT ;  /* 0x0000000503007c0c */ /* 0x004fda000bf26270 */
[----:B------:R-:W-:Y:S05]  /*1190*/  @!P1 BRA `(.L_x_10) ;  /* 0xffffffec00f89947 */ /* 0x000fea000383ffff */
[----:B------:R-:W-:Y:S05]  /*11a0*/  EXIT ;  /* 0x000000000000794d */ /* 0x000fea0003800000 */
.L_x_0:
[----:B------:R-:W0:Y:S01]  /*11b0*/  I2F.U32.RP R6, UR5 ;  /* 0x0000000500067d06 */ /* 0x000e220008209000 */
[----:B------:R-:W1:Y:S01]  /*11c0*/  LDCU UR6, c[0x0][0x394] ;  /* 0x00007280ff0677ac */ /* 0x000e620008000800 */
[----:B------:R-:W-:Y:S01]  /*11d0*/  IADD3 R2, PT, PT, R0, UR5, RZ ;  /* 0x0000000500027c10 */ /* 0x000fe2000fffe0ff */
[----:B------:R-:W-:Y:S01]  /*11e0*/  IMAD R9, RZ, RZ, -UR5 ;  /* 0x80000005ff097e24 */ /* 0x000fe2000f8e02ff */
[----:B------:R-:W-:-:S04]  /*11f0*/  ISETP.NE.U32.AND P2, PT, RZ, UR5, PT ;  /* 0x00000005ff007c0c */ /* 0x000fc8000bf45070 */
[----:B0-----:R-:W0:Y:S01]  /*1200*/  MUFU.RCP R6, R6 ;  /* 0x0000000600067308 */ /* 0x001e220000001000 */
[C---:B-1----:R-:W-:Y:S02]  /*1210*/  ISETP.GE.AND P0, PT, R2.reuse, UR6, PT ;  /* 0x0000000602007c0c */ /* 0x042fe4000bf06270 */
[----:B------:R-:W-:Y:S01]  /*1220*/  VIMNMX R7, PT, PT, R2, UR6, !PT ;  /* 0x0000000602077c48 */ /* 0x000fe2000ffe0100 */
[----:B------:R-:W1:Y:S01]  /*1230*/  LDCU UR6, c[0x0][0x390] ;  /* 0x00007200ff0677ac */ /* 0x000e620008000800 */
[----:B------:R-:W-:-:S04]  /*1240*/  SEL R8, RZ, 0x1, P0 ;  /* 0x00000001ff087807 */ /* 0x000fc80000000000 */
[----:B------:R-:W-:Y:S01]  /*1250*/  IADD3 R7, PT, PT, R7, -R2, -R8 ;  /* 0x8000000207077210 */ /* 0x000fe20007ffe808 */
[----:B0-----:R-:W-:-:S04]  /*1260*/  VIADD R4, R6, 0xffffffe ;  /* 0x0ffffffe06047836 */ /* 0x001fc80000000000 */
[----:B------:R0:W2:Y:S02]  /*1270*/  F2I.FTZ.U32.TRUNC.NTZ R5, R4 ;  /* 0x0000000400057305 */ /* 0x0000a4000021f000 */
[----:B0-----:R-:W-:Y:S02]  /*1280*/  IMAD.MOV.U32 R4, RZ, RZ, RZ ;  /* 0x000000ffff047224 */ /* 0x001fe400078e00ff */
[----:B--2---:R-:W-:-:S04]  /*1290*/  IMAD R9, R9, R5, RZ ;  /* 0x0000000509097224 */ /* 0x004fc800078e02ff */
[----:B------:R-:W-:-:S06]  /*12a0*/  IMAD.HI.U32 R6, R5, R9, R4 ;  /* 0x0000000905067227 */ /* 0x000fcc00078e0004 */
[----:B------:R-:W-:Y:S01]  /*12b0*/  IMAD.HI.U32 R5, R6, R7, RZ ;  /* 0x0000000706057227 */ /* 0x000fe200078e00ff */
[----:B------:R-:W-:-:S03]  /*12c0*/  IADD3 R6, PT, PT, R2, UR5, RZ ;  /* 0x0000000502067c10 */ /* 0x000fc6000fffe0ff */
[----:B------:R-:W-:Y:S02]  /*12d0*/  IMAD.MOV R4, RZ, RZ, -R5 ;  /* 0x000000ffff047224 */ /* 0x000fe400078e0a05 */
[----:B------:R-:W-:Y:S02]  /*12e0*/  VIADD R18, R6, UR5 ;  /* 0x0000000506127c36 */ /* 0x000fe40008000000 */
[----:B------:R-:W-:-:S05]  /*12f0*/  IMAD R7, R4, UR5, R7 ;  /* 0x0000000504077c24 */ /* 0x000fca000f8e0207 */
[----:B------:R-:W-:-:S13]  /*1300*/  ISETP.GE.U32.AND P0, PT, R7, UR5, PT ;  /* 0x0000000507007c0c */ /* 0x000fda000bf06070 */
[----:B------:R-:W-:Y:S01]  /*1310*/  @P0 IADD3 R7, PT, PT, R7, -UR5, RZ ;  /* 0x8000000507070c10 */ /* 0x000fe2000fffe0ff */
[----:B------:R-:W-:-:S03]  /*1320*/  @P0 VIADD R5, R5, 0x1 ;  /* 0x0000000105050836 */ /* 0x000fc60000000000 */
[----:B------:R-:W-:-:S13]  /*1330*/  ISETP.GE.U32.AND P1, PT, R7, UR5, PT ;  /* 0x0000000507007c0c */ /* 0x000fda000bf26070 */
[----:B------:R-:W-:Y:S01]  /*1340*/  @P1 VIADD R5, R5, 0x1 ;  /* 0x0000000105051836 */ /* 0x000fe20000000000 */
[----:B------:R-:W-:-:S05]  /*1350*/  @!P2 LOP3.LUT R5, RZ, UR5, RZ, 0x33, !PT ;  /* 0x00000005ff05ac12 */ /* 0x000fca000f8e33ff */
[----:B------:R-:W-:-:S05]  /*1360*/  IMAD.IADD R7, R8, 0x1, R5 ;  /* 0x0000000108077824 */ /* 0x000fca00078e0205 */
[----:B-1----:R-:W-:-:S07]  /*1370*/  LOP3.LUT R19, R7, 0x3, RZ, 0xc0, !PT ;  /* 0x0000000307137812 */ /* 0x002fce00078ec0ff */
.L_x_16:
[----:B0-----:R-:W0:Y:S01]  /*1380*/  LDC R11, c[0x0][0x394] ;  /* 0x0000e500ff0b7b82 */ /* 0x001e220000000800 */
[----:B------:R-:W-:Y:S01]  /*1390*/  BSSY.RECONVERGENT B0, `(.L_x_11) ;  /* 0x0000030000007945 */ /* 0x000fe20003800200 */
[----:B0-----:R-:W-:-:S13]  /*13a0*/  ISETP.GE.AND P0, PT, R0, R11, PT ;  /* 0x0000000b0000720c */ /* 0x001fda0003f06270 */
[----:B-123--:R-:W-:Y:S05]  /*13b0*/  @P0 BRA `(.L_x_12) ;  /* 0x0000000000b40947 */ /* 0x00efea0003800000 */
[----:B------:R-:W0:Y:S01]  /*13c0*/  LDC.64 R4, c[0x0][0x388] ;  /* 0x0000e200ff047b82 */ /* 0x000e220000000a00 */
[----:B------:R-:W-:Y:S01]  /*13d0*/  ISETP.NE.AND P0, PT, R19, 0x3, PT ;  /* 0x000000031300780c */ /* 0x000fe20003f05270 */
[----:B------:R-:W-:Y:S01]  /*13e0*/  BSSY.RECONVERGENT B1, `(.L_x_13) ;  /* 0x0000016000017945 */ /* 0x000fe20003800200 */
[----:B------:R-:W-:Y:S02]  /*13f0*/  ISETP.GE.U32.AND P1, PT, R7, 0x3, PT ;  /* 0x000000030700780c */ /* 0x000fe40003f26070 */
[----:B------:R-:W-:-:S09]  /*1400*/  MOV R10, R0 ;  /* 0x00000000000a7202 */ /* 0x000fd20000000f00 */
[----:B------:R-:W-:Y:S05]  /*1410*/  @!P0 BRA `(.L_x_14) ;  /* 0x0000000000488947 */ /* 0x000fea0003800000 */
[----:B------:R-:W1:Y:S01]  /*1420*/  LDC R15, c[0x0][0x390] ;  /* 0x0000e400ff0f7b82 */ /* 0x000e620000000800 */
[----:B------:R-:W-:Y:S01]  /*1430*/  IMAD.MOV.U32 R17, RZ, RZ, -0x1000000 ;  /* 0xff000000ff117424 */ /* 0x000fe200078e00ff */
[----:B------:R-:W-:Y:S01]  /*1440*/  ISETP.NE.AND P0, PT, R19, RZ, PT ;  /* 0x000000ff1300720c */ /* 0x000fe20003f05270 */
[----:B------:R-:W-:-:S05]  /*1450*/  IMAD.MOV.U32 R10, RZ, RZ, R2 ;  /* 0x000000ffff0a7224 */ /* 0x000fca00078e0002 */
[----:B------:R-:W2:Y:S01]  /*1460*/  LDC.64 R8, c[0x0][0x388] ;  /* 0x0000e200ff087b82 */ /* 0x000ea20000000a00 */
[----:B-1----:R-:W-:-:S04]  /*1470*/  IMAD R13, R0, R15, R3 ;  /* 0x0000000f000d7224 */ /* 0x002fc800078e0203 */
[----:B--2---:R-:W-:-:S05]  /*1480*/  IMAD.WIDE R12, R13, 0x4, R8 ;  /* 0x000000040d0c7825 */ /* 0x004fca00078e0208 */
[----:B------:R1:W-:Y:S01]  /*1490*/  STG.E desc[UR8][R12.64], R17 ;  /* 0x000000110c007986 */ /* 0x0003e2000c101908 */
[----:B------:R-:W-:Y:S05]  /*14a0*/  @!P0 BRA `(.L_x_14) ;  /* 0x0000000000248947 */ /* 0x000fea0003800000 */
[----:B------:R-:W-:Y:S01]  /*14b0*/  ISETP.NE.AND P0, PT, R19, 0x1, PT ;  /* 0x000000011300780c */ /* 0x000fe20003f05270 */
[----:B-1----:R-:W-:Y:S01]  /*14c0*/  IMAD R13, R2, R15, R3 ;  /* 0x0000000f020d7224 */ /* 0x002fe200078e0203 */
[----:B------:R-:W-:-:S03]  /*14d0*/  MOV R10, R6 ;  /* 0x00000006000a7202 */ /* 0x000fc60000000f00 */
[----:B------:R-:W-:-:S05]  /*14e0*/  IMAD.WIDE R12, R13, 0x4, R8 ;  /* 0x000000040d0c7825 */ /* 0x000fca00078e0208 */
[----:B------:R2:W-:Y:S03]  /*14f0*/  STG.E desc[UR8][R12.64], R17 ;  /* 0x000000110c007986 */ /* 0x0005e6000c101908 */
[----:B------:R-:W-:Y:S02]  /*1500*/  @P0 IMAD R15, R6, R15, R3 ;  /* 0x0000000f060f0224 */ /* 0x000fe400078e0203 */
[----:B------:R-:W-:Y:S02]  /*1510*/  @P0 IMAD.MOV.U32 R10, RZ, RZ, R18 ;  /* 0x000000ffff0a0224 */ /* 0x000fe400078e0012 */
[----:B------:R-:W-:-:S05]  /*1520*/  @P0 IMAD.WIDE R8, R15, 0x4, R8 ;  /* 0x000000040f080825 */ /* 0x000fca00078e0208 */
[----:B------:R2:W-:Y:S02]  /*1530*/  @P0 STG.E desc[UR8][R8.64], R17 ;  /* 0x0000001108000986 */ /* 0x0005e4000c101908 */
.L_x_14:
[----:B------:R-:W-:Y:S05]  /*1540*/  BSYNC.RECONVERGENT B1 ;  /* 0x0000000000017941 */ /* 0x000fea0003800200 */
.L_x_13:
[----:B------:R-:W-:Y:S05]  /*1550*/  @!P1 BRA `(.L_x_12) ;  /* 0x00000000004c9947 */ /* 0x000fea0003800000 */
.L_x_15:
[C---:B--23--:R-:W-:Y:S02]  /*1560*/  VIADD R8, R10.reuse, UR5 ;  /* 0x000000050a087c36 */ /* 0x04cfe40008000000 */
[--C-:B------:R-:W-:Y:S02]  /*1570*/  IMAD R9, R10, UR6, R3.reuse ;  /* 0x000000060a097c24 */ /* 0x100fe4000f8e0203 */
[C---:B-1----:R-:W-:Y:S01]  /*1580*/  IMAD R13, R8.reuse, UR6, R3 ;  /* 0x00000006080d7c24 */ /* 0x042fe2000f8e0203 */
[----:B------:R-:W-:Y:S01]  /*1590*/  IADD3 R12, PT, PT, R8, UR5, RZ ;  /* 0x00000005080c7c10 */ /* 0x000fe2000fffe0ff */
[----:B------:R-:W-:Y:S02]  /*15a0*/  IMAD.MOV.U32 R21, RZ, RZ, -0x1000000 ;  /* 0xff000000ff157424 */ /* 0x000fe400078e00ff */
[----:B0-----:R-:W-:-:S04]  /*15b0*/  IMAD.WIDE R8, R9, 0x4, R4 ;  /* 0x0000000409087825 */ /* 0x001fc800078e0204 */
[C---:B------:R-:W-:Y:S01]  /*15c0*/  VIADD R20, R12.reuse, UR5 ;  /* 0x000000050c147c36 */ /* 0x040fe20008000000 */
[----:B------:R3:W-:Y:S01]  /*15d0*/  STG.E desc[UR8][R8.64], R21 ;  /* 0x0000001508007986 */ /* 0x0007e2000c101908 */
[--C-:B------:R-:W-:Y:S02]  /*15e0*/  IMAD R15, R12, UR6, R3.reuse ;  /* 0x000000060c0f7c24 */ /* 0x100fe4000f8e0203 */
[C---:B------:R-:W-:Y:S01]  /*15f0*/  IMAD R17, R20.reuse, UR6, R3 ;  /* 0x0000000614117c24 */ /* 0x040fe2000f8e0203 */
[----:B------:R-:W-:Y:S01]  /*1600*/  IADD3 R10, PT, PT, R20, UR5, RZ ;  /* 0x00000005140a7c10 */ /* 0x000fe2000fffe0ff */
[----:B------:R-:W-:-:S03]  /*1610*/  IMAD.WIDE R12, R13, 0x4, R4 ;  /* 0x000000040d0c7825 */ /* 0x000fc600078e0204 */
[----:B------:R-:W-:Y:S01]  /*1620*/  ISETP.GE.AND P0, PT, R10, R11, PT ;  /* 0x0000000b0a00720c */ /* 0x000fe20003f06270 */
[--C-:B------:R-:W-:Y:S01]  /*1630*/  IMAD.WIDE R14, R15, 0x4, R4.reuse ;  /* 0x000000040f0e7825 */ /* 0x100fe200078e0204 */
[----:B------:R3:W-:Y:S03]  /*1640*/  STG.E desc[UR8][R12.64], R21 ;  /* 0x000000150c007986 */ /* 0x0007e6000c101908 */
[----:B------:R-:W-:Y:S01]  /*1650*/  IMAD.WIDE R16, R17, 0x4, R4 ;  /* 0x0000000411107825 */ /* 0x000fe200078e0204 */
[----:B------:R3:W-:Y:S04]  /*1660*/  STG.E desc[UR8][R14.64], R21 ;  /* 0x000000150e007986 */ /* 0x0007e8000c101908 */
[----:B------:R3:W-:Y:S03]  /*1670*/  STG.E desc[UR8][R16.64], R21 ;  /* 0x0000001510007986 */ /* 0x0007e6000c101908 */
[----:B------:R-:W-:Y:S05]  /*1680*/  @!P0 BRA `(.L_x_15) ;  /* 0xfffffffc00b48947 */ /* 0x000fea000383ffff */
.L_x_12:
[----:B------:R-:W-:Y:S05]  /*1690*/  BSYNC.RECONVERGENT B0 ;  /* 0x0000000000007941 */ /* 0x000fea0003800200 */
.L_x_11:
[----:B------:R-:W4:Y:S01]  /*16a0*/  LDCU UR7, c[0x0][0x390] ;  /* 0x00007200ff0777ac */ /* 0x000f220008000800 */
[----:B------:R-:W-:-:S05]  /*16b0*/  VIADD R3, R3, UR4 ;  /* 0x0000000403037c36 */ /* 0x000fca0008000000 */
[----:B----4-:R-:W-:-:S13]  /*16c0*/  ISETP.GE.AND P0, PT, R3, UR7, PT ;  /* 0x0000000703007c0c */ /* 0x010fda000bf06270 */
[----:B------:R-:W-:Y:S05]  /*16d0*/  @!P0 BRA `(.L_x_16) ;  /* 0xfffffffc00288947 */ /* 0x000fea000383ffff */
[----:B------:R-:W-:Y:S05]  /*16e0*/  EXIT ;  /* 0x000000000000794d */ /* 0x000fea0003800000 */
.L_x_17:
[----:B------:R-:W-:-:S00]  /*16f0*/  BRA `(.L_x_17) ;  /* 0xfffffffc00fc7947 */ /* 0x000fc0000383ffff */
[----:B------:R-:W-:-:S00]  /*1700*/  NOP ;  /* 0x0000000000007918 */ /* 0x000fc00000000000 */
[----:B------:R-:W-:-:S00]  /*1710*/  NOP ;  /* 0x0000000000007918 */ /* 0x000fc00000000000 */
[----:B------:R-:W-:-:S00]  /*1720*/  NOP ;  /* 0x0000000000007918 */ /* 0x000fc00000000000 */
[----:B------:R-:W-:-:S00]  /*1730*/  NOP ;  /* 0x0000000000007918 */ /* 0x000fc00000000000 */
[----:B------:R-:W-:-:S00]  /*1740*/  NOP ;  /* 0x0000000000007918 */ /* 0x000fc00000000000 */
[----:B------:R-:W-:-:S00]  /*1750*/  NOP ;  /* 0x0000000000007918 */ /* 0x000fc00000000000 */
[----:B------:R-:W-:-:S00]  /*1760*/  NOP ;  /* 0x0000000000007918 */ /* 0x000fc00000000000 */
[----:B------:R-:W-:-:S00]  /*1770*/  NOP ;  /* 0x0000000000007918 */ /* 0x000fc00000000000 */
.L_x_121:


//--------------------- .text._Z13kernel_render4vec3S_iidP6uchar4S_S0_P7polygoni --------------------------
	.section	.text._Z13kernel_render4vec3S_iidP6uchar4S_S0_P7polygoni,"ax",@progbits
	.align	128
        .global         _Z13kernel_render4vec3S_iidP6uchar4S_S0_P7polygoni
        .type           _Z13kernel_render4vec3S_iidP6uchar4S_S0_P7polygoni,@function
        .size           _Z13kernel_render4vec3S_iidP6uchar4S_S0_P7polygoni,(.L_x_120 - _Z13kernel_render4vec3S_iidP6uchar4S_S0_P7polygoni)
        .other          _Z13kernel_render4vec3S_iidP6uchar4S_S0_P7polygoni,@"STO_CUDA_ENTRY STV_DEFAULT"
_Z13kernel_render4vec3S_iidP6uchar4S_S0_P7polygoni:
.text._Z13kernel_render4vec3S_iidP6uchar4S_S0_P7polygoni:
[----:B------:R-:W0:Y:S01]  /*0000*/  LDC R1, c[0x0][0x37c] ;  /* 0x0000df00ff017b82 */ /* 0x000e220000000800 */
[----:B------:R-:W1:Y:S01]  /*0010*/  MUFU.RCP64H R3, 360 ;  /* 0x4076800000037908 */ /* 0x000e620000001800 */
[----:B------:R-:W-:Y:S01]  /*0020*/  IMAD.MOV.U32 R6, RZ, RZ, 0x0 ;  /* 0x00000000ff067424 */ /* 0x000fe200078e00ff */
[----:B------:R-:W2:Y:S01]  /*0030*/  LDCU.64 UR4, c[0x0][0x3b8] ;  /* 0x00007700ff0477ac */ /* 0x000ea20008000a00 */
[----:B------:R-:W-:Y:S01]  /*0040*/  IMAD.MOV.U32 R7, RZ, RZ, 0x40768000 ;  /* 0x40768000ff077424 */ /* 0x000fe200078e00ff */
[----:B------:R-:W3:Y:S01]  /*0050*/  S2R R29, SR_CTAID.X ;  /* 0x00000000001d7919 */ /* 0x000ee20000002500 */
[----:B------:R-:W-:Y:S02]  /*0060*/  IMAD.MOV.U32 R2, RZ, RZ, 0x1 ;  /* 0x00000001ff027424 */ /* 0x000fe400078e00ff */
[----:B------:R-:W-:Y:S01]  /*0070*/  IMAD.MOV.U32 R48, RZ, RZ, 0x54442d18 ;  /* 0x54442d18ff307424 */ /* 0x000fe200078e00ff */
[----:B------:R-:W3:Y:S01]  /*0080*/  S2R R0, SR_TID.X ;  /* 0x0000000000007919 */ /* 0x000ee20000002100 */
[----:B------:R-:W-:-:S02]  /*0090*/  IMAD.MOV.U32 R49, RZ, RZ, 0x400921fb ;  /* 0x400921fbff317424 */ /* 0x000fc400078e00ff */
[----:B0-----:R-:W-:Y:S01]  /*00a0*/  VIADD R1, R1, 0xffffffd8 ;  /* 0xffffffd801017836 */ /* 0x001fe20000000000 */
[----:B------:R-:W0:Y:S01]  /*00b0*/  S2R R28, SR_CTAID.Y ;  /* 0x00000000001c7919 */ /* 0x000e220000002600 */
[----:B-1----:R-:W-:Y:S02]  /*00c0*/  DFMA R4, R2, -R6, 1 ;  /* 0x3ff000000204742b */ /* 0x002fe40000000806 */
[----:B--2---:R-:W-:Y:S01]  /*00d0*/  DMUL R48, R48, UR4 ;  /* 0x0000000430307c28 */ /* 0x004fe20008000000 */
[----:B------:R-:W3:Y:S05]  /*00e0*/  LDCU UR4, c[0x0][0x360] ;  /* 0x00006c00ff0477ac */ /* 0x000eea0008000800 */
[----:B------:R-:W-:Y:S01]  /*00f0*/  DFMA R4, R4, R4, R4 ;  /* 0x000000040404722b */ /* 0x000fe20000000004 */
[----:B------:R-:W0:Y:S03]  /*0100*/  LDCU UR5, c[0x0][0x364] ;  /* 0x00006c80ff0577ac */ /* 0x000e260008000800 */
[----:B------:R-:W-:-:S04]  /*0110*/  FSETP.GEU.AND P1, PT, |R49|, 6.5827683646048100446e-37, PT ;  /* 0x036000003100780b */ /* 0x000fc80003f2e200 */
[----:B------:R-:W-:Y:S01]  /*0120*/  DFMA R4, R2, R4, R2 ;  /* 0x000000040204722b */ /* 0x000fe20000000002 */
[----:B---3--:R-:W-:-:S07]  /*0130*/  IMAD R29, R29, UR4, R0 ;  /* 0x000000041d1d7c24 */ /* 0x008fce000f8e0200 */
[C---:B------:R-:W-:Y:S01]  /*0140*/  DFMA R2, R4.reuse, -R6, 1 ;  /* 0x3ff000000402742b */ /* 0x040fe20000000806 */
[----:B------:R-:W0:Y:S07]  /*0150*/  S2R R7, SR_TID.Y ;  /* 0x0000000000077919 */ /* 0x000e2e0000002200 */
[----:B------:R-:W-:-:S08]  /*0160*/  DFMA R2, R4, R2, R4 ;  /* 0x000000020402722b */ /* 0x000fd00000000004 */
[----:B------:R-:W-:-:S08]  /*0170*/  DMUL R32, R48, R2 ;  /* 0x0000000230207228 */ /* 0x000fd00000000000 */
[----:B------:R-:W-:-:S08]  /*0180*/  DFMA R4, R32, -360, R48 ;  /* 0xc07680002004782b */ /* 0x000fd00000000030 */
[----:B------:R-:W-:Y:S01]  /*0190*/  DFMA R32, R2, R4, R32 ;  /* 0x000000040220722b */ /* 0x000fe20000000020 */
[----:B0-----:R-:W-:-:S09]  /*01a0*/  IMAD R28, R28, UR5, R7 ;  /* 0x000000051c1c7c24 */ /* 0x001fd2000f8e0207 */
[----:B------:R-:W-:-:S05]  /*01b0*/  FFMA R2, RZ, 3.8515625, R33 ;  /* 0x40768000ff027823 */ /* 0x000fca0000000021 */
[----:B------:R-:W-:-:S13]  /*01c0*/  FSETP.GT.AND P0, PT, |R2|, 1.469367938527859385e-39, PT ;  /* 0x001000000200780b */ /* 0x000fda0003f04200 */
[----:B------:R-:W-:Y:S05]  /*01d0*/  @P0 BRA P1, `(.L_x_18) ;  /* 0x0000000000140947 */ /* 0x000fea0000800000 */
[----:B------:R-:W-:Y:S01]  /*01e0*/  MOV R46, RZ ;  /* 0x000000ff002e7202 */ /* 0x000fe20000000f00 */
[----:B------:R-:W-:Y:S01]  /*01f0*/  IMAD.MOV.U32 R47, RZ, RZ, 0x40768000 ;  /* 0x40768000ff2f7424 */ /* 0x000fe200078e00ff */
[----:B------:R-:W-:-:S07]  /*0200*/  MOV R30, 0x220 ;  /* 0x00000220001e7802 */ /* 0x000fce0000000f00 */
[----:B------:R-:W-:Y:S05]  /*0210*/  CALL.REL.NOINC `($__internal_1_$__cuda_sm20_div_rn_f64_full) ;  /* 0x0000004400107944 */ /* 0x000fea0003c00000 */
[----:B------:R-:W-:-:S07]  /*0220*/  IMAD.MOV.U32 R33, RZ, RZ, R31 ;  /* 0x000000ffff217224 */ /* 0x000fce00078e001f */
.L_x_18:
[----:B------:R-:W-:Y:S01]  /*0230*/  DSETP.NEU.AND P1, PT, |R32|, +INF , PT ;  /* 0x7ff000002000742a */ /* 0x000fe20003f2d200 */
[----:B------:R-:W-:-:S13]  /*0240*/  BSSY.RECONVERGENT B0, `(.L_x_19) ;  /* 0x000001b000007945 */ /* 0x000fda0003800200 */
[----:B------:R-:W-:Y:S01]  /*0250*/  @!P1 DMUL R2, RZ, R32 ;  /* 0x00000020ff029228 */ /* 0x000fe20000000000 */
[----:B------:R-:W-:Y:S01]  /*0260*/  @!P1 PLOP3.LUT P0, PT, PT, PT, PT, 0x80, 0x8 ;  /* 0x000000000008981c */ /* 0x000fe20003f0f070 */
[----:B------:R-:W-:-:S12]  /*0270*/  @!P1 BRA `(.L_x_20) ;  /* 0x00000000005c9947 */ /* 0x000fd80003800000 */
[----:B------:R-:W-:Y:S01]  /*0280*/  UMOV UR4, 0x6dc9c883 ;  /* 0x6dc9c88300047882 */ /* 0x000fe20000000000 */
[----:B------:R-:W-:Y:S01]  /*0290*/  UMOV UR5, 0x3fe45f30 ;  /* 0x3fe45f3000057882 */ /* 0x000fe20000000000 */
[C---:B------:R-:W-:Y:S01]  /*02a0*/  DSETP.GE.AND P0, PT, |R32|.reuse, 2.14748364800000000000e+09, PT ;  /* 0x41e000002000742a */ /* 0x040fe20003f06200 */
[----:B------:R-:W-:Y:S01]  /*02b0*/  BSSY.RECONVERGENT B1, `(.L_x_21) ;  /* 0x0000011000017945 */ /* 0x000fe20003800200 */
[----:B------:R-:W-:Y:S01]  /*02c0*/  DMUL R4, R32, UR4 ;  /* 0x0000000420047c28 */ /* 0x000fe20008000000 */
[----:B------:R-:W-:Y:S01]  /*02d0*/  UMOV UR4, 0x54442d18 ;  /* 0x54442d1800047882 */ /* 0x000fe20000000000 */
[----:B------:R-:W-:-:S08]  /*02e0*/  UMOV UR5, 0x3ff921fb ;  /* 0x3ff921fb00057882 */ /* 0x000fd00000000000 */
[----:B------:R-:W0:Y:S08]  /*02f0*/  F2I.F64 R4, R4 ;  /* 0x0000000400047311 */ /* 0x000e300000301100 */
[----:B0-----:R-:W0:Y:S02]  /*0300*/  I2F.F64 R2, R4 ;  /* 0x0000000400027312 */ /* 0x001e240000201c00 */
[----:B0-----:R-:W-:Y:S01]  /*0310*/  DFMA R6, R2, -UR4, R32 ;  /* 0x8000000402067c2b */ /* 0x001fe20008000020 */
[----:B------:R-:W-:Y:S01]  /*0320*/  UMOV UR4, 0x33145c00 ;  /* 0x33145c0000047882 */ /* 0x000fe20000000000 */
[----:B------:R-:W-:-:S06]  /*0330*/  UMOV UR5, 0x3c91a626 ;  /* 0x3c91a62600057882 */ /* 0x000fcc0000000000 */
[----:B------:R-:W-:Y:S01]  /*0340*/  DFMA R6, R2, -UR4, R6 ;  /* 0x8000000402067c2b */ /* 0x000fe20008000006 */
[----:B------:R-:W-:Y:S01]  /*0350*/  UMOV UR4, 0x252049c0 ;  /* 0x252049c000047882 */ /* 0x000fe20000000000 */
[----:B------:R-:W-:-:S06]  /*0360*/  UMOV UR5, 0x397b839a ;  /* 0x397b839a00057882 */ /* 0x000fcc0000000000 */
[----:B------:R-:W-:Y:S01]  /*0370*/  DFMA R2, R2, -UR4, R6 ;  /* 0x8000000402027c2b */ /* 0x000fe20008000006 */
[----:B------:R-:W-:Y:S10]  /*0380*/  @!P0 BRA `(.L_x_22) ;  /* 0x00000000000c8947 */ /* 0x000ff40003800000 */
[----:B------:R-:W-:-:S07]  /*0390*/  MOV R8, 0x3b0 ;  /* 0x000003b000087802 */ /* 0x000fce0000000f00 */
[----:B------:R-:W-:Y:S05]  /*03a0*/  CALL.REL.NOINC `($_Z13kernel_render4vec3S_iidP6uchar4S_S0_P7polygoni$__internal_trig_reduction_slowpathd) ;  /* 0x0000004800d87944 */ /* 0x000fea0003c00000 */
[----:B------:R-:W-:-:S07]  /*03b0*/  IMAD.MOV.U32 R4, RZ, RZ, R0 ;  /* 0x000000ffff047224 */ /* 0x000fce00078e0000 */
.L_x_22:
[----:B------:R-:W-:Y:S05]  /*03c0*/  BSYNC.RECONVERGENT B1 ;  /* 0x0000000000017941 */ /* 0x000fea0003800200 */
.L_x_21:
[----:B------:R-:W-:-:S04]  /*03d0*/  LOP3.LUT R4, R4, 0x1, RZ, 0xc0, !PT ;  /* 0x0000000104047812 */ /* 0x000fc800078ec0ff */
[----:B------:R-:W-:-:S13]  /*03e0*/  ISETP.NE.U32.AND P0, PT, R4, 0x1, PT ;  /* 0x000000010400780c */ /* 0x000fda0003f05070 */
.L_x_20:
[----:B------:R-:W-:Y:S05]  /*03f0*/  BSYNC.RECONVERGENT B0 ;  /* 0x0000000000007941 */ /* 0x000fea0003800200 */
.L_x_19:
[----:B------:R-:W-:Y:S01]  /*0400*/  DMUL R4, R2, R2 ;  /* 0x0000000202047228 */ /* 0x000fe20000000000 */
[----:B------:R-:W-:Y:S01]  /*0410*/  IMAD.MOV.U32 R6, RZ, RZ, 0x5b27ebb1 ;  /* 0x5b27ebb1ff067424 */ /* 0x000fe200078e00ff */
[----:B------:R-:W-:Y:S01]  /*0420*/  UMOV UR4, 0x2799bcb9 ;  /* 0x2799bcb900047882 */ /* 0x000fe20000000000 */
[----:B------:R-:W-:Y:S01]  /*0430*/  IMAD.MOV.U32 R7, RZ, RZ, 0x3ef9757c ;  /* 0x3ef9757cff077424 */ /* 0x000fe200078e00ff */
[----:B------:R-:W-:Y:S01]  /*0440*/  UMOV UR5, 0x3ee48dac ;  /* 0x3ee48dac00057882 */ /* 0x000fe20000000000 */
[----:B------:R-:W0:Y:S01]  /*0450*/  LDC.64 R12, c[0x0][0x388] ;  /* 0x0000e200ff0c7b82 */ /* 0x000e220000000a00 */
[----:B------:R-:W-:Y:S03]  /*0460*/  BSSY.RECONVERGENT B0, `(.L_x_23) ;  /* 0x0000038000007945 */ /* 0x000fe60003800200 */
[----:B------:R-:W-:Y:S01]  /*0470*/  DFMA R6, R4, UR4, -R6 ;  /* 0x0000000404067c2b */ /* 0x000fe20008000806 */
[----:B------:R-:W-:Y:S01]  /*0480*/  UMOV UR4, 0xfd91e04 ;  /* 0x0fd91e0400047882 */ /* 0x000fe20000000000 */
[----:B------:R-:W-:-:S02]  /*0490*/  UMOV UR5, 0x3f0980e9 ;  /* 0x3f0980e900057882 */ /* 0x000fc40000000000 */
[----:B------:R-:W1:Y:S04]  /*04a0*/  LDC.64 R10, c[0x0][0x3a0] ;  /* 0x0000e800ff0a7b82 */ /* 0x000e680000000a00 */
[C---:B------:R-:W-:Y:S01]  /*04b0*/  DFMA R6, R4.reuse, R6, UR4 ;  /* 0x0000000404067e2b */ /* 0x040fe20008000006 */
[----:B------:R-:W-:Y:S01]  /*04c0*/  UMOV UR4, 0x417d7e1d ;  /* 0x417d7e1d00047882 */ /* 0x000fe20000000000 */
[----:B------:R-:W-:Y:S02]  /*04d0*/  UMOV UR5, 0x3efae2b0 ;  /* 0x3efae2b000057882 */ /* 0x000fe40000000000 */
[----:B------:R-:W2:Y:S04]  /*04e0*/  LDC.64 R48, c[0x0][0x380] ;  /* 0x0000e000ff307b82 */ /* 0x000ea80000000a00 */
[----:B------:R-:W-:Y:S01]  /*04f0*/  DFMA R6, R4, R6, -UR4 ;  /* 0x8000000404067e2b */ /* 0x000fe20008000006 */
[----:B------:R-:W-:Y:S01]  /*0500*/  UMOV UR4, 0x41bfba57 ;  /* 0x41bfba5700047882 */ /* 0x000fe20000000000 */
[----:B------:R-:W-:-:S06]  /*0510*/  UMOV UR5, 0x3f119f53 ;  /* 0x3f119f5300057882 */ /* 0x000fcc0000000000 */
[----:B------:R-:W-:Y:S01]  /*0520*/  DFMA R6, R4, R6, UR4 ;  /* 0x0000000404067e2b */ /* 0x000fe20008000006 */
        /* <DEDUP_REMOVED lines=29> */
[----:B------:R-:W-:-:S08]  /*0700*/  DFMA R6, R4, R6, UR4 ;  /* 0x0000000404067e2b */ /* 0x000fd00008000006 */
[----:B------:R-:W-:-:S08]  /*0710*/  DMUL R14, R4, R6 ;  /* 0x00000006040e7228 */ /* 0x000fd00000000000 */
[----:B------:R-:W-:Y:S01]  /*0720*/  DFMA R18, R14, R2, R2 ;  /* 0x000000020e12722b */ /* 0x000fe20000000002 */
[----:B012---:R-:W-:Y:S10]  /*0730*/  @P0 BRA `(.L_x_24) ;  /* 0x0000000000280947 */ /* 0x007ff40003800000 */
[----:B------:R-:W0:Y:S01]  /*0740*/  MUFU.RCP64H R7, R19 ;  /* 0x0000001300077308 */ /* 0x000e220000001800 */
[----:B------:R-:W-:-:S06]  /*0750*/  IMAD.MOV.U32 R6, RZ, RZ, RZ ;  /* 0x000000ffff067224 */ /* 0x000fcc00078e00ff */
[----:B0-----:R-:W-:-:S08]  /*0760*/  DFMA R4, -R18, R6, 1 ;  /* 0x3ff000001204742b */ /* 0x001fd00000000106 */
[----:B------:R-:W-:Y:S02]  /*0770*/  DFMA R8, R4, R4, R4 ;  /* 0x000000040408722b */ /* 0x000fe40000000004 */
[----:B------:R-:W-:-:S06]  /*0780*/  DADD R4, R18, -R2 ;  /* 0x0000000012047229 */ /* 0x000fcc0000000802 */
[----:B------:R-:W-:Y:S02]  /*0790*/  DFMA R8, R6, R8, R6 ;  /* 0x000000080608722b */ /* 0x000fe40000000006 */
[----:B------:R-:W-:-:S06]  /*07a0*/  DFMA R4, R14, R2, -R4 ;  /* 0x000000020e04722b */ /* 0x000fcc0000000804 */
[----:B------:R-:W-:-:S08]  /*07b0*/  DFMA R2, R18, -R8, 1 ;  /* 0x3ff000001202742b */ /* 0x000fd00000000808 */
[----:B------:R-:W-:-:S08]  /*07c0*/  DFMA R2, R4, -R8, R2 ;  /* 0x800000080402722b */ /* 0x000fd00000000002 */
[----:B------:R-:W-:-:S11]  /*07d0*/  DFMA R18, -R8, R2, -R8 ;  /* 0x000000020812722b */ /* 0x000fd60000000908 */
.L_x_24:
[----:B------:R-:W-:Y:S05]  /*07e0*/  BSYNC.RECONVERGENT B0 ;  /* 0x0000000000007941 */ /* 0x000fea0003800200 */
.L_x_23:
[----:B------:R-:W0:Y:S01]  /*07f0*/  LDCU.128 UR4, c[0x0][0x390] ;  /* 0x00007200ff0477ac */ /* 0x000e220008000c00 */
[----:B------:R-:W1:Y:S01]  /*0800*/  LDC.64 R4, c[0x0][0x3a8] ;  /* 0x0000ea00ff047b82 */ /* 0x000e620000000a00 */
[----:B------:R-:W-:Y:S01]  /*0810*/  DADD R6, R10, -R12 ;  /* 0x000000000a067229 */ /* 0x000fe2000000080c */
[----:B------:R-:W-:Y:S02]  /*0820*/  IMAD.MOV.U32 R10, RZ, RZ, 0x0 ;  /* 0x00000000ff0a7424 */ /* 0x000fe400078e00ff */
[----:B------:R-:W-:-:S05]  /*0830*/  IMAD.MOV.U32 R11, RZ, RZ, 0x3fd80000 ;  /* 0x3fd80000ff0b7424 */ /* 0x000fca00078e00ff */
[----:B------:R-:W-:Y:S02]  /*0840*/  DMUL R2, R6, R6 ;  /* 0x0000000606027228 */ /* 0x000fe40000000000 */
[----:B0-----:R-:W-:Y:S02]  /*0850*/  DADD R48, -R48, UR6 ;  /* 0x0000000630307e29 */ /* 0x001fe40008000100 */
[----:B-1----:R-:W-:-:S06]  /*0860*/  DADD R4, R4, -UR4 ;  /* 0x8000000404047e29 */ /* 0x002fcc0008000000 */
[----:B------:R-:W-:-:S08]  /*0870*/  DFMA R2, R48, R48, R2 ;  /* 0x000000303002722b */ /* 0x000fd00000000002 */
[----:B------:R-:W-:-:S06]  /*0880*/  DFMA R22, R4, R4, R2 ;  /* 0x000000040416722b */ /* 0x000fcc0000000002 */
[----:B------:R-:W0:Y:S04]  /*0890*/  MUFU.RSQ64H R9, R23 ;  /* 0x0000001700097308 */ /* 0x000e280000001c00 */
[----:B------:R-:W-:-:S04]  /*08a0*/  IADD3 R8, PT, PT, R23, -0x3500000, RZ ;  /* 0xfcb0000017087810 */ /* 0x000fc80007ffe0ff */
[----:B------:R-:W-:Y:S02]  /*08b0*/  ISETP.GE.U32.AND P0, PT, R8, 0x7ca00000, PT ;  /* 0x7ca000000800780c */ /* 0x000fe40003f06070 */
[----:B0-----:R-:W-:-:S08]  /*08c0*/  DMUL R2, R8, R8 ;  /* 0x0000000808027228 */ /* 0x001fd00000000000 */
[----:B------:R-:W-:-:S08]  /*08d0*/  DFMA R2, R22, -R2, 1 ;  /* 0x3ff000001602742b */ /* 0x000fd00000000802 */
[----:B------:R-:W-:Y:S02]  /*08e0*/  DFMA R10, R2, R10, 0.5 ;  /* 0x3fe00000020a742b */ /* 0x000fe4000000000a */
[----:B------:R-:W-:-:S08]  /*08f0*/  DMUL R2, R8, R2 ;  /* 0x0000000208027228 */ /* 0x000fd00000000000 */
[----:B------:R-:W-:-:S08]  /*0900*/  DFMA R30, R10, R2, R8 ;  /* 0x000000020a1e722b */ /* 0x000fd00000000008 */
[----:B------:R-:W-:Y:S02]  /*0910*/  DMUL R32, R22, R30 ;  /* 0x0000001e16207228 */ /* 0x000fe40000000000 */
[----:B------:R-:W-:Y:S02]  /*0920*/  VIADD R11, R31, 0xfff00000 ;  /* 0xfff000001f0b7836 */ /* 0x000fe40000000000 */
[----:B------:R-:W-:-:S04]  /*0930*/  IMAD.MOV.U32 R10, RZ, RZ, R30 ;  /* 0x000000ffff0a7224 */ /* 0x000fc800078e001e */
[----:B------:R-:W-:-:S08]  /*0940*/  DFMA R34, R32, -R32, R22 ;  /* 0x800000202022722b */ /* 0x000fd00000000016 */
[----:B------:R-:W-:Y:S01]  /*0950*/  DFMA R2, R34, R10, R32 ;  /* 0x0000000a2202722b */ /* 0x000fe20000000020 */
[----:B------:R-:W-:Y:S10]  /*0960*/  @!P0 BRA `(.L_x_25) ;  /* 0x0000000000188947 */ /* 0x000ff40003800000 */
[----:B------:R-:W-:Y:S01]  /*0970*/  IMAD.MOV.U32 R45, RZ, RZ, R8 ;  /* 0x000000ffff2d7224 */ /* 0x000fe200078e0008 */
[----:B------:R-:W-:Y:S01]  /*0980*/  MOV R44, 0x9b0 ;  /* 0x000009b0002c7802 */ /* 0x000fe20000000f00 */
[----:B------:R-:W-:-:S07]  /*0990*/  IMAD.MOV.U32 R31, RZ, RZ, R11 ;  /* 0x000000ffff1f7224 */ /* 0x000fce00078e000b */
[----:B------:R-:W-:Y:S05]  /*09a0*/  CALL.REL.NOINC `($__internal_2_$__cuda_sm20_dsqrt_rn_f64_mediumpath_v1) ;  /* 0x0000004000b47944 */ /* 0x000fea0003c00000 */
[----:B------:R-:W-:Y:S01]  /*09b0*/  MOV R2, R76 ;  /* 0x0000004c00027202 */ /* 0x000fe20000000f00 */
[----:B------:R-:W-:-:S07]  /*09c0*/  IMAD.MOV.U32 R3, RZ, RZ, R77 ;  /* 0x000000ffff037224 */ /* 0x000fce00078e004d */
.L_x_25:
[----:B------:R-:W0:Y:S01]  /*09d0*/  MUFU.RCP64H R9, R3 ;  /* 0x0000000300097308 */ /* 0x000e220000001800 */
[----:B------:R-:W-:Y:S01]  /*09e0*/  IMAD.MOV.U32 R8, RZ, RZ, 0x1 ;  /* 0x00000001ff087424 */ /* 0x000fe200078e00ff */
[----:B------:R-:W-:Y:S01]  /*09f0*/  FSETP.GEU.AND P1, PT, |R49|, 6.5827683646048100446e-37, PT ;  /* 0x036000003100780b */ /* 0x000fe20003f2e200 */
[----:B------:R-:W-:Y:S04]  /*0a00*/  BSSY.RECONVERGENT B1, `(.L_x_26) ;  /* 0x0000012000017945 */ /* 0x000fe80003800200 */
[----:B0-----:R-:W-:-:S08]  /*0a10*/  DFMA R10, R8, -R2, 1 ;  /* 0x3ff00000080a742b */ /* 0x001fd00000000802 */
[----:B------:R-:W-:-:S08]  /*0a20*/  DFMA R10, R10, R10, R10 ;  /* 0x0000000a0a0a722b */ /* 0x000fd0000000000a */
[----:B------:R-:W-:-:S08]  /*0a30*/  DFMA R10, R8, R10, R8 ;  /* 0x0000000a080a722b */ /* 0x000fd00000000008 */
[----:B------:R-:W-:-:S08]  /*0a40*/  DFMA R8, R10, -R2, 1 ;  /* 0x3ff000000a08742b */ /* 0x000fd00000000802 */
[----:B------:R-:W-:-:S08]  /*0a50*/  DFMA R8, R10, R8, R10 ;  /* 0x000000080a08722b */ /* 0x000fd0000000000a */
[----:B------:R-:W-:-:S08]  /*0a60*/  DMUL R42, R48, R8 ;  /* 0x00000008302a7228 */ /* 0x000fd00000000000 */
[----:B------:R-:W-:-:S08]  /*0a70*/  DFMA R10, R42, -R2, R48 ;  /* 0x800000022a0a722b */ /* 0x000fd00000000030 */
[----:B------:R-:W-:-:S10]  /*0a80*/  DFMA R42, R8, R10, R42 ;  /* 0x0000000a082a722b */ /* 0x000fd4000000002a */
[----:B------:R-:W-:-:S05]  /*0a90*/  FFMA R0, RZ, R3, R43 ;  /* 0x00000003ff007223 */ /* 0x000fca000000002b */
[----:B------:R-:W-:-:S13]  /*0aa0*/  FSETP.GT.AND P0, PT, |R0|, 1.469367938527859385e-39, PT ;  /* 0x001000000000780b */ /* 0x000fda0003f04200 */
[----:B------:R-:W-:Y:S05]  /*0ab0*/  @P0 BRA P1, `(.L_x_27) ;  /* 0x0000000000180947 */ /* 0x000fea0000800000 */
[----:B------:R-:W-:Y:S01]  /*0ac0*/  IMAD.MOV.U32 R46, RZ, RZ, R2 ;  /* 0x000000ffff2e7224 */ /* 0x000fe200078e0002 */
[----:B------:R-:W-:Y:S01]  /*0ad0*/  MOV R30, 0xb00 ;  /* 0x00000b00001e7802 */ /* 0x000fe20000000f00 */
[----:B------:R-:W-:-:S07]  /*0ae0*/  IMAD.MOV.U32 R47, RZ, RZ, R3 ;  /* 0x000000ffff2f7224 */ /* 0x000fce00078e0003 */
[----:B------:R-:W-:Y:S05]  /*0af0*/  CALL.REL.NOINC `($__internal_1_$__cuda_sm20_div_rn_f64_full) ;  /* 0x0000003800d87944 */ /* 0x000fea0003c00000 */
[----:B------:R-:W-:Y:S02]  /*0b00*/  IMAD.MOV.U32 R42, RZ, RZ, R32 ;  /* 0x000000ffff2a7224 */ /* 0x000fe400078e0020 */
[----:B------:R-:W-:-:S07]  /*0b10*/  IMAD.MOV.U32 R43, RZ, RZ, R31 ;  /* 0x000000ffff2b7224 */ /* 0x000fce00078e001f */
.L_x_27:
[----:B------:R-:W-:Y:S05]  /*0b20*/  BSYNC.RECONVERGENT B1 ;  /* 0x0000000000017941 */ /* 0x000fea0003800200 */
.L_x_26:
[----:B------:R-:W0:Y:S01]  /*0b30*/  MUFU.RCP64H R9, R3 ;  /* 0x0000000300097308 */ /* 0x000e220000001800 */
[----:B------:R-:W-:Y:S01]  /*0b40*/  MOV R8, 0x1 ;  /* 0x0000000100087802 */ /* 0x000fe20000000f00 */
[----:B------:R-:W-:Y:S01]  /*0b50*/  BSSY.RECONVERGENT B1, `(.L_x_28) ;  /* 0x0000015000017945 */ /* 0x000fe20003800200 */
[----:B------:R-:W-:-:S04]  /*0b60*/  FSETP.GEU.AND P1, PT, |R7|, 6.5827683646048100446e-37, PT ;  /* 0x036000000700780b */ /* 0x000fc80003f2e200 */
        /* <DEDUP_REMOVED lines=13> */
[----:B------:R-:W-:Y:S02]  /*0c40*/  IMAD.MOV.U32 R49, RZ, RZ, R7 ;  /* 0x000000ffff317224 */ /* 0x000fe400078e0007 */
[----:B------:R-:W-:Y:S02]  /*0c50*/  IMAD.MOV.U32 R46, RZ, RZ, R2 ;  /* 0x000000ffff2e7224 */ /* 0x000fe400078e0002 */
[----:B------:R-:W-:-:S07]  /*0c60*/  IMAD.MOV.U32 R47, RZ, RZ, R3 ;  /* 0x000000ffff2f7224 */ /* 0x000fce00078e0003 */
[----:B------:R-:W-:Y:S05]  /*0c70*/  CALL.REL.NOINC `($__internal_1_$__cuda_sm20_div_rn_f64_full) ;  /* 0x0000003800787944 */ /* 0x000fea0003c00000 */
[----:B------:R-:W-:Y:S02]  /*0c80*/  IMAD.MOV.U32 R40, RZ, RZ, R32 ;  /* 0x000000ffff287224 */ /* 0x000fe400078e0020 */
[----:B------:R-:W-:-:S07]  /*0c90*/  IMAD.MOV.U32 R41, RZ, RZ, R31 ;  /* 0x000000ffff297224 */ /* 0x000fce00078e001f */
.L_x_29:
[----:B------:R-:W-:Y:S05]  /*0ca0*/  BSYNC.RECONVERGENT B1 ;  /* 0x0000000000017941 */ /* 0x000fea0003800200 */
.L_x_28:
        /* <DEDUP_REMOVED lines=23> */
.L_x_31:
[----:B------:R-:W-:Y:S05]  /*0e20*/  BSYNC.RECONVERGENT B1 ;  /* 0x0000000000017941 */ /* 0x000fea0003800200 */
.L_x_30:
[----:B------:R-:W-:Y:S01]  /*0e30*/  DFMA R6, RZ, R38, -R42 ;  /* 0x00000026ff06722b */ /* 0x000fe2000000082a */
[----:B------:R-:W-:Y:S01]  /*0e40*/  IMAD.MOV.U32 R10, RZ, RZ, 0x0 ;  /* 0x00000000ff0a7424 */ /* 0x000fe200078e00ff */
[----:B------:R-:W-:Y:S01]  /*0e50*/  DMUL R2, RZ, R40 ;  /* 0x00000028ff027228 */ /* 0x000fe20000000000 */
[----:B------:R-:W-:Y:S01]  /*0e60*/  IMAD.MOV.U32 R11, RZ, RZ, 0x3fd80000 ;  /* 0x3fd80000ff0b7424 */ /* 0x000fe200078e00ff */
[----:B------:R-:W-:Y:S01]  /*0e70*/  DFMA R48, -RZ, R38, R40 ;  /* 0x00000026ff30722b */ /* 0x000fe20000000128 */
[----:B------:R-:W-:Y:S03]  /*0e80*/  BSSY.RECONVERGENT B0, `(.L_x_32) ;  /* 0x0000019000007945 */ /* 0x000fe60003800200 */
[----:B------:R-:W-:Y:S02]  /*0e90*/  DMUL R4, R6, R6 ;  /* 0x0000000606047228 */ /* 0x000fe40000000000 */
[----:B------:R-:W-:-:S06]  /*0ea0*/  DFMA R2, RZ, R42, -R2 ;  /* 0x0000002aff02722b */ /* 0x000fcc0000000802 */
        /* <DEDUP_REMOVED lines=22> */
.L_x_33:
[----:B------:R-:W-:Y:S05]  /*1010*/  BSYNC.RECONVERGENT B0 ;  /* 0x0000000000007941 */ /* 0x000fea0003800200 */
.L_x_32:
        /* <DEDUP_REMOVED lines=21> */
.L_x_35:
[----:B------:R-:W-:Y:S05]  /*1170*/  BSYNC.RECONVERGENT B1 ;  /* 0x0000000000017941 */ /* 0x000fea0003800200 */
.L_x_34:
        /* <DEDUP_REMOVED lines=23> */
.L_x_37:
[----:B------:R-:W-:Y:S05]  /*12f0*/  BSYNC.RECONVERGENT B1 ;  /* 0x0000000000017941 */ /* 0x000fea0003800200 */
.L_x_36:
        /* <DEDUP_REMOVED lines=23> */
.L_x_39:
[----:B------:R-:W-:Y:S05]  /*1470*/  BSYNC.RECONVERGENT B1 ;  /* 0x0000000000017941 */ /* 0x000fea0003800200 */
.L_x_38:
[----:B------:R-:W-:Y:S01]  /*1480*/  DMUL R6, R16, R38 ;  /* 0x0000002610067228 */ /* 0x000fe20000000000 */
[----:B------:R-:W-:Y:S01]  /*1490*/  IMAD.MOV.U32 R10, RZ, RZ, 0x0 ;  /* 0x00000000ff0a7424 */ /* 0x000fe200078e00ff */
[----:B------:R-:W-:Y:S01]  /*14a0*/  DMUL R48, R12, R40 ;  /* 0x000000280c307228 */ /* 0x000fe20000000000 */
[----:B------:R-:W-:Y:S01]  /*14b0*/  IMAD.MOV.U32 R11, RZ, RZ, 0x3fd80000 ;  /* 0x3fd80000ff0b7424 */ /* 0x000fe200078e00ff */
[-C--:B------:R-:W-:Y:S01]  /*14c0*/  DMUL R2, R14, R42.reuse ;  /* 0x0000002a0e027228 */ /* 0x080fe20000000000 */
[----:B------:R-:W-:Y:S03]  /*14d0*/  BSSY.RECONVERGENT B0, `(.L_x_40) ;  /* 0x000001b000007945 */ /* 0x000fe60003800200 */
[----:B------:R-:W-:Y:S02]  /*14e0*/  DFMA R6, R12, R42, -R6 ;  /* 0x0000002a0c06722b */ /* 0x000fe40000000806 */
[----:B------:R-:W-:-:S02]  /*14f0*/  DFMA R48, R14, R38, -R48 ;  /* 0x000000260e30722b */ /* 0x000fc40000000830 */
[----:B------:R-:W-:-:S04]  /*1500*/  DFMA R2, R16, R40, -R2 ;  /* 0x000000281002722b */ /* 0x000fc80000000802 */
[----:B------:R-:W-:-:S08]  /*1510*/  DMUL R4, R6, R6 ;  /* 0x0000000606047228 */ /* 0x000fd00000000000 */
        /* <DEDUP_REMOVED lines=22> */
.L_x_41:
[----:B------:R-:W-:Y:S05]  /*1680*/  BSYNC.RECONVERGENT B0 ;  /* 0x0000000000007941 */ /* 0x000fea0003800200 */
.L_x_40:
        /* <DEDUP_REMOVED lines=21> */
.L_x_43:
[----:B------:R-:W-:Y:S05]  /*17e0*/  BSYNC.RECONVERGENT B1 ;  /* 0x0000000000017941 */ /* 0x000fea0003800200 */
.L_x_42:
        /* <DEDUP_REMOVED lines=23> */
.L_x_45:
[----:B------:R-:W-:Y:S05]  /*1960*/  BSYNC.RECONVERGENT B1 ;  /* 0x0000000000017941 */ /* 0x000fea0003800200 */
.L_x_44:
        /* <DEDUP_REMOVED lines=23> */
.L_x_47:
[----:B------:R-:W-:Y:S05]  /*1ae0*/  BSYNC.RECONVERGENT B1 ;  /* 0x0000000000017941 */ /* 0x000fea0003800200 */
.L_x_46:
[----:B------:R-:W0:Y:S02]  /*1af0*/  LDCU UR4, c[0x0][0x3b0] ;  /* 0x00007600ff0477ac */ /* 0x000e240008000800 */
[----:B0-----:R-:W-:-:S13]  /*1b00*/  ISETP.GE.AND P0, PT, R29, UR4, PT ;  /* 0x000000041d007c0c */ /* 0x001fda000bf06270 */
[----:B------:R-:W-:Y:S05]  /*1b10*/  @P0 EXIT ;  /* 0x000000000000094d */ /* 0x000fea0003800000 */
[----:B------:R-:W0:Y:S01]  /*1b20*/  MUFU.RCP64H R3, R19 ;  /* 0x0000001300037308 */ /* 0x000e220000001800 */
[----:B------:R-:W-:Y:S01]  /*1b30*/  IADD3 R2, PT, PT, R19, 0x300402, RZ ;  /* 0x0030040213027810 */ /* 0x000fe20007ffe0ff */
[----:B------:R-:W1:Y:S01]  /*1b40*/  LDCU UR4, c[0x0][0x3b4] ;  /* 0x00007680ff0477ac */ /* 0x000e620008000800 */
[----:B------:R-:W-:Y:S02]  /*1b50*/  BSSY.RECONVERGENT B0, `(.L_x_48) ;  /* 0x000000f000007945 */ /* 0x000fe40003800200 */
[----:B------:R-:W-:Y:S02]  /*1b60*/  FSETP.GEU.AND P0, PT, |R2|, 5.8789094863358348022e-39, PT ;  /* 0x004004020200780b */ /* 0x000fe40003f0e200 */
[----:B0-----:R-:W-:Y:S01]  /*1b70*/  DFMA R4, R2, -R18, 1 ;  /* 0x3ff000000204742b */ /* 0x001fe20000000812 */
[----:B-1----:R-:W0:Y:S07]  /*1b80*/  I2F.F64 R46, UR4 ;  /* 0x00000004002e7d12 */ /* 0x002e2e0008201c00 */
[----:B------:R-:W-:-:S08]  /*1b90*/  DFMA R4, R4, R4, R4 ;  /* 0x000000040404722b */ /* 0x000fd00000000004 */
[----:B------:R-:W-:-:S08]  /*1ba0*/  DFMA R4, R2, R4, R2 ;  /* 0x000000040204722b */ /* 0x000fd00000000002 */
[----:B------:R-:W-:-:S08]  /*1bb0*/  DFMA R20, R4, -R18, 1 ;  /* 0x3ff000000414742b */ /* 0x000fd00000000812 */
[----:B------:R-:W-:Y:S01]  /*1bc0*/  DFMA R20, R4, R20, R4 ;  /* 0x000000140414722b */ /* 0x000fe20000000004 */
[----:B0-----:R-:W-:Y:S10]  /*1bd0*/  @P0 BRA `(.L_x_49) ;  /* 0x0000000000180947 */ /* 0x001ff40003800000 */
[----:B------:R-:W-:Y:S01]  /*1be0*/  LOP3.LUT R0, R19, 0x7fffffff, RZ, 0xc0, !PT ;  /* 0x7fffffff13007812 */ /* 0x000fe200078ec0ff */
[----:B------:R-:W-:Y:S02]  /*1bf0*/  IMAD.MOV.U32 R21, RZ, RZ, R19 ;  /* 0x000000ffff157224 */ /* 0x000fe400078e0013 */
[----:B------:R-:W-:Y:S02]  /*1c00*/  IMAD.MOV.U32 R20, RZ, RZ, R18 ;  /* 0x000000ffff147224 */ /* 0x000fe400078e0012 */
[----:B------:R-:W-:Y:S01]  /*1c10*/  VIADD R19, R0, 0xfff00000 ;  /* 0xfff0000000137836 */ /* 0x000fe20000000000 */
[----:B------:R-:W-:-:S07]  /*1c20*/  MOV R0, 0x1c40 ;  /* 0x00001c4000007802 */ /* 0x000fce0000000f00 */
[----:B------:R-:W-:Y:S05]  /*1c30*/  CALL.REL.NOINC `($__internal_0_$__cuda_sm20_dblrcp_rn_slowpath_v3) ;  /* 0x0000002400dc7944 */ /* 0x000fea0003c00000 */
.L_x_49:
[----:B------:R-:W-:Y:S05]  /*1c40*/  BSYNC.RECONVERGENT B0 ;  /* 0x0000000000007941 */ /* 0x000fea0003800200 */
.L_x_48:
[----:B------:R-:W-:Y:S01]  /*1c50*/  DADD R46, R46, -1 ;  /* 0xbff000002e2e7429 */ /* 0x000fe20000000000 */
[----:B------:R-:W-:Y:S01]  /*1c60*/  IMAD.MOV.U32 R2, RZ, RZ, 0x1 ;  /* 0x00000001ff027424 */ /* 0x000fe200078e00ff */
[----:B------:R-:W0:Y:S01]  /*1c70*/  LDCU UR4, c[0x0][0x3b0] ;  /* 0x00007600ff0477ac */ /* 0x000e220008000800 */
[C---:B------:R-:W-:Y:S02]  /*1c80*/  DMUL R42, R20.reuse, R42 ;  /* 0x0000002a142a7228 */ /* 0x040fe40000000000 */
[C---:B------:R-:W-:Y:S01]  /*1c90*/  DMUL R40, R20.reuse, R40 ;  /* 0x0000002814287228 */ /* 0x040fe20000000000 */
[----:B------:R-:W1:Y:S01]  /*1ca0*/  MUFU.RCP64H R3, R47 ;  /* 0x0000002f00037308 */ /* 0x000e620000001800 */
[----:B------:R-:W-:Y:S02]  /*1cb0*/  DMUL R38, R20, R38 ;  /* 0x0000002614267228 */ /* 0x000fe40000000000 */
[----:B-1----:R-:W-:-:S08]  /*1cc0*/  DFMA R4, -R46, R2, 1 ;  /* 0x3ff000002e04742b */ /* 0x002fd00000000102 */
[----:B------:R-:W-:-:S08]  /*1cd0*/  DFMA R4, R4, R4, R4 ;  /* 0x000000040404722b */ /* 0x000fd00000000004 */
[----:B------:R-:W-:-:S08]  /*1ce0*/  DFMA R4, R2, R4, R2 ;  /* 0x000000040204722b */ /* 0x000fd00000000002 */
[----:B------:R-:W-:-:S08]  /*1cf0*/  DFMA R2, -R46, R4, 1 ;  /* 0x3ff000002e02742b */ /* 0x000fd00000000104 */
[----:B------:R-:W-:-:S08]  /*1d00*/  DFMA R2, R4, R2, R4 ;  /* 0x000000020402722b */ /* 0x000fd00000000004 */
[----:B------:R-:W-:-:S08]  /*1d10*/  DMUL R4, R2, 2 ;  /* 0x4000000002047828 */ /* 0x000fd00000000000 */
[----:B------:R-:W-:-:S08]  /*1d20*/  DFMA R18, -R46, R4, 2 ;  /* 0x400000002e12742b */ /* 0x000fd00000000104 */
[----:B------:R-:W-:Y:S01]  /*1d30*/  DFMA R4, R2, R18, R4 ;  /* 0x000000120204722b */ /* 0x000fe20000000004 */
[----:B0-----:R-:W0:Y:S09]  /*1d40*/  I2F.F64 R2, UR4 ;  /* 0x0000000400027d12 */ /* 0x001e320008201c00 */
[----:B------:R-:W-:-:S05]  /*1d50*/  FFMA R0, RZ, R47, R5 ;  /* 0x0000002fff007223 */ /* 0x000fca0000000005 */
[----:B------:R-:W-:-:S13]  /*1d60*/  FSETP.GT.AND P0, PT, |R0|, 1.469367938527859385e-39, PT ;  /* 0x001000000000780b */ /* 0x000fda0003f04200 */
[----:B0-----:R-:W-:Y:S05]  /*1d70*/  @P0 BRA `(.L_x_50) ;  /* 0x0000000000180947 */ /* 0x001fea0003800000 */
[----:B------:R-:W-:Y:S01]  /*1d80*/  IMAD.MOV.U32 R48, RZ, RZ, RZ ;  /* 0x000000ffff307224 */ /* 0x000fe200078e00ff */
[----:B------:R-:W-:Y:S01]  /*1d90*/  MOV R30, 0x1dc0 ;  /* 0x00001dc0001e7802 */ /* 0x000fe20000000f00 */
[----:B------:R-:W-:-:S07]  /*1da0*/  IMAD.MOV.U32 R49, RZ, RZ, 0x40000000 ;  /* 0x40000000ff317424 */ /* 0x000fce00078e00ff */
[----:B------:R-:W-:Y:S05]  /*1db0*/  CALL.REL.NOINC `($__internal_1_$__cuda_sm20_div_rn_f64_full) ;  /* 0x0000002800287944 */ /* 0x000fea0003c00000 */
[----:B------:R-:W-:Y:S01]  /*1dc0*/  MOV R4, R32 ;  /* 0x0000002000047202 */ /* 0x000fe20000000f00 */
[----:B------:R-:W-:-:S07]  /*1dd0*/  IMAD.MOV.U32 R5, RZ, RZ, R31 ;  /* 0x000000ffff057224 */ /* 0x000fce00078e001f */
.L_x_50:
[----:B------:R-:W-:Y:S01]  /*1de0*/  DADD R46, R2, -1 ;  /* 0xbff00000022e7429 */ /* 0x000fe20000000000 */
[----:B------:R-:W-:-:S05]  /*1df0*/  IMAD.MOV.U32 R2, RZ, RZ, 0x1 ;  /* 0x00000001ff027424 */ /* 0x000fca00078e00ff */
[----:B------:R-:W0:Y:S02]  /*1e00*/  MUFU.RCP64H R3, R47 ;  /* 0x0000002f00037308 */ /* 0x000e240000001800 */
[----:B0-----:R-:W-:-:S08]  /*1e10*/  DFMA R18, -R46, R2, 1 ;  /* 0x3ff000002e12742b */ /* 0x001fd00000000102 */
[----:B------:R-:W-:-:S08]  /*1e20*/  DFMA R18, R18, R18, R18 ;  /* 0x000000121212722b */ /* 0x000fd00000000012 */
[----:B------:R-:W-:-:S08]  /*1e30*/  DFMA R18, R2, R18, R2 ;  /* 0x000000120212722b */ /* 0x000fd00000000002 */
[----:B------:R-:W-:-:S08]  /*1e40*/  DFMA R2, -R46, R18, 1 ;  /* 0x3ff000002e02742b */ /* 0x000fd00000000112 */
[----:B------:R-:W-:-:S08]  /*1e50*/  DFMA R2, R18, R2, R18 ;  /* 0x000000021202722b */ /* 0x000fd00000000012 */
[----:B------:R-:W-:-:S08]  /*1e60*/  DMUL R18, R2, 2 ;  /* 0x4000000002127828 */ /* 0x000fd00000000000 */
[----:B------:R-:W-:-:S08]  /*1e70*/  DFMA R20, -R46, R18, 2 ;  /* 0x400000002e14742b */ /* 0x000fd00000000112 */
[----:B------:R-:W-:-:S10]  /*1e80*/  DFMA R2, R2, R20, R18 ;  /* 0x000000140202722b */ /* 0x000fd40000000012 */
[----:B------:R-:W-:-:S05]  /*1e90*/  FFMA R0, RZ, R47, R3 ;  /* 0x0000002fff007223 */ /* 0x000fca0000000003 */
[----:B------:R-:W-:-:S13]  /*1ea0*/  FSETP.GT.AND P0, PT, |R0|, 1.469367938527859385e-39, PT ;  /* 0x001000000000780b */ /* 0x000fda0003f04200 */
[----:B------:R-:W-:Y:S05]  /*1eb0*/  @P0 BRA `(.L_x_51) ;  /* 0x0000000000180947 */ /* 0x000fea0003800000 */
[----:B------:R-:W-:Y:S01]  /*1ec0*/  IMAD.MOV.U32 R48, RZ, RZ, RZ ;  /* 0x000000ffff307224 */ /* 0x000fe200078e00ff */
[----:B------:R-:W-:Y:S01]  /*1ed0*/  MOV R30, 0x1f00 ;  /* 0x00001f00001e7802 */ /* 0x000fe20000000f00 */
[----:B------:R-:W-:-:S07]  /*1ee0*/  IMAD.MOV.U32 R49, RZ, RZ, 0x40000000 ;  /* 0x40000000ff317424 */ /* 0x000fce00078e00ff */
[----:B------:R-:W-:Y:S05]  /*1ef0*/  CALL.REL.NOINC `($__internal_1_$__cuda_sm20_div_rn_f64_full) ;  /* 0x0000002400d87944 */ /* 0x000fea0003c00000 */
[----:B------:R-:W-:Y:S02]  /*1f00*/  IMAD.MOV.U32 R2, RZ, RZ, R32 ;  /* 0x000000ffff027224 */ /* 0x000fe400078e0020 */
[----:B------:R-:W-:-:S07]  /*1f10*/  IMAD.MOV.U32 R3, RZ, RZ, R31 ;  /* 0x000000ffff037224 */ /* 0x000fce00078e001f */
.L_x_51:
[----:B------:R-:W0:Y:S01]  /*1f20*/  LDCU.64 UR6, c[0x0][0x3e8] ;  /* 0x00007d00ff0677ac */ /* 0x000e220008000a00 */
[----:B------:R-:W1:Y:S01]  /*1f30*/  LDCU UR8, c[0x0][0x3f0] ;  /* 0x00007e00ff0877ac */ /* 0x000e620008000800 */
[----:B------:R-:W2:Y:S01]  /*1f40*/  LDCU UR12, c[0x0][0x3e0] ;  /* 0x00007c00ff0c77ac */ /* 0x000ea20008000800 */
[----:B------:R-:W3:Y:S01]  /*1f50*/  LDCU.64 UR10, c[0x0][0x358] ;  /* 0x00006b00ff0a77ac */ /* 0x000ee20008000a00 */
[----:B0-----:R-:W-:-:S04]  /*1f60*/  UIADD3 UR6, UP0, UPT, UR6, 0x20, URZ ;  /* 0x0000002006067890 */ /* 0x001fc8000ff1e0ff */
[----:B------:R-:W-:Y:S02]  /*1f70*/  UIADD3.X UR7, UPT, UPT, URZ, UR7, URZ, UP0, !UPT ;  /* 0x00000007ff077290 */ /* 0x000fe400087fe4ff */
[----:B-123--:R-:W-:-:S12]  /*1f80*/  UIADD3 UR8, UPT, UPT, -UR8, URZ, URZ ;  /* 0x000000ff08087290 */ /* 0x00efd8000fffe1ff */
.L_x_95:
[----:B------:R-:W0:Y:S01]  /*1f90*/  LDCU UR4, c[0x0][0x3b4] ;  /* 0x00007680ff0477ac */ /* 0x000e220008000800 */
[----:B------:R-:W-:Y:S01]  /*1fa0*/  BSSY.RECONVERGENT B1, `(.L_x_52) ;  /* 0x0000239000017945 */ /* 0x000fe20003800200 */
[----:B0-----:R-:W-:-:S13]  /*1fb0*/  ISETP.GE.AND P0, PT, R28, UR4, PT ;  /* 0x000000041c007c0c */ /* 0x001fda000bf06270 */
[----:B------:R-:W-:Y:S05]  /*1fc0*/  @P0 BRA `(.L_x_53) ;  /* 0x0000002000d80947 */ /* 0x000fea0003800000 */
[----:B------:R-:W-:-:S07]  /*1fd0*/  MOV R27, R28 ;  /* 0x0000001c001b7202 */ /* 0x000fce0000000f00 */
.L_x_94:
[----:B------:R-:W0:Y:S01]  /*1fe0*/  LDCU.64 UR4, c[0x0][0x3b0] ;  /* 0x00007600ff0477ac */ /* 0x000e220008000a00 */
[----:B------:R-:W-:Y:S01]  /*1ff0*/  IMAD.MOV.U32 R20, RZ, RZ, 0x1 ;  /* 0x00000001ff147424 */ /* 0x000fe200078e00ff */
[----:B------:R-:W1:Y:S01]  /*2000*/  I2F.F64.U32 R18, R27 ;  /* 0x0000001b00127312 */ /* 0x000e620000201800 */
[----:B------:R-:W2:Y:S01]  /*2010*/  LDC R0, c[0x0][0x3f0] ;  /* 0x0000fc00ff007b82 */ /* 0x000ea20000000800 */
[----:B------:R-:W-:Y:S01]  /*2020*/  BSSY.RECONVERGENT B2, `(.L_x_54) ;  /* 0x0000016000027945 */ /* 0x000fe20003800200 */
[----:B-1----:R-:W-:-:S05]  /*2030*/  DFMA R18, R18, R4, -1 ;  /* 0xbff000001212742b */ /* 0x002fca0000000004 */
[----:B0-----:R-:W0:Y:S08]  /*2040*/  I2F.F64 R46, UR4 ;  /* 0x00000004002e7d12 */ /* 0x001e300008201c00 */
[----:B------:R-:W1:Y:S01]  /*2050*/  I2F.F64 R48, UR5 ;  /* 0x0000000500307d12 */ /* 0x000e620008201c00 */
[----:B--2---:R-:W-:-:S07]  /*2060*/  ISETP.GE.AND P1, PT, R0, 0x1, PT ;  /* 0x000000010000780c */ /* 0x004fce0003f26270 */
[----:B0-----:R-:W0:Y:S01]  /*2070*/  MUFU.RCP64H R21, R47 ;  /* 0x0000002f00157308 */ /* 0x001e220000001800 */
[----:B-1----:R-:W-:Y:S02]  /*2080*/  DMUL R48, R18, R48 ;  /* 0x0000003012307228 */ /* 0x002fe40000000000 */
[----:B0-----:R-:W-:-:S08]  /*2090*/  DFMA R22, R20, -R46, 1 ;  /* 0x3ff000001416742b */ /* 0x001fd0000000082e */
[----:B------:R-:W-:Y:S01]  /*20a0*/  FSETP.GEU.AND P2, PT, |R49|, 6.5827683646048100446e-37, PT ;  /* 0x036000003100780b */ /* 0x000fe20003f4e200 */
        /* <DEDUP_REMOVED lines=10> */
[----:B------:R-:W-:-:S07]  /*2150*/  MOV R30, 0x2170 ;  /* 0x00002170001e7802 */ /* 0x000fce0000000f00 */
[----:B------:R-:W-:Y:S05]  /*2160*/  CALL.REL.NOINC `($__internal_1_$__cuda_sm20_div_rn_f64_full) ;  /* 0x00000024003c7944 */ /* 0x000fea0003c00000 */
[----:B------:R-:W-:-:S07]  /*2170*/  IMAD.MOV.U32 R30, RZ, RZ, R32 ;  /* 0x000000ffff1e7224 */ /* 0x000fce00078e0020 */
.L_x_55:
[----:B------:R-:W-:Y:S05]  /*2180*/  BSYNC.RECONVERGENT B2 ;  /* 0x0000000000027941 */ /* 0x000fea0003800200 */
.L_x_54:
[----:B------:R-:W0:Y:S01]  /*2190*/  I2F.F64 R18, R29 ;  /* 0x0000001d00127312 */ /* 0x000e220000201c00 */
[----:B------:R-:W-:Y:S01]  /*21a0*/  DMUL R22, R30, R8 ;  /* 0x000000081e167228 */ /* 0x000fe20000000000 */
[----:B------:R-:W-:Y:S01]  /*21b0*/  BSSY.RECONVERGENT B0, `(.L_x_56) ;  /* 0x0000027000007945 */ /* 0x000fe20003800200 */
[----:B0-----:R-:W-:Y:S02]  /*21c0*/  DFMA R20, R18, R2, -1 ;  /* 0xbff000001214742b */ /* 0x001fe40000000002 */
[C---:B------:R-:W-:Y:S02]  /*21d0*/  DMUL R18, R30.reuse, R10 ;  /* 0x0000000a1e127228 */ /* 0x040fe40000000000 */
[----:B------:R-:W-:-:S04]  /*21e0*/  DMUL R30, R30, R6 ;  /* 0x000000061e1e7228 */ /* 0x000fc80000000000 */
[C---:B------:R-:W-:Y:S02]  /*21f0*/  DFMA R22, R20.reuse, R14, R22 ;  /* 0x0000000e1416722b */ /* 0x040fe40000000016 */
[C---:B------:R-:W-:Y:S02]  /*2200*/  DFMA R48, R20.reuse, R16, R18 ;  /* 0x000000101430722b */ /* 0x040fe40000000012 */
[----:B------:R-:W-:Y:S01]  /*2210*/  DFMA R24, R20, R12, R30 ;  /* 0x0000000c1418722b */ /* 0x000fe2000000001e */
[----:B------:R-:W-:-:S03]  /*2220*/  IMAD.MOV.U32 R30, RZ, RZ, 0x0 ;  /* 0x00000000ff1e7424 */ /* 0x000fc600078e00ff */
[----:B------:R-:W-:Y:S01]  /*2230*/  DADD R18, R40, R22 ;  /* 0x0000000028127229 */ /* 0x000fe20000000016 */
[----:B------:R-:W-:Y:S01]  /*2240*/  IMAD.MOV.U32 R31, RZ, RZ, 0x3fd80000 ;  /* 0x3fd80000ff1f7424 */ /* 0x000fe200078e00ff */
[----:B------:R-:W-:Y:S02]  /*2250*/  DADD R48, R42, R48 ;  /* 0x000000002a307229 */ /* 0x000fe40000000030 */
[----:B------:R-:W-:-:S04]  /*2260*/  DADD R24, R38, R24 ;  /* 0x0000000026187229 */ /* 0x000fc80000000018 */
[----:B------:R-:W-:-:S08]  /*2270*/  DMUL R20, R18, R18 ;  /* 0x0000001212147228 */ /* 0x000fd00000000000 */
[----:B------:R-:W-:-:S08]  /*2280*/  DFMA R20, R48, R48, R20 ;  /* 0x000000303014722b */ /* 0x000fd00000000014 */
[----:B------:R-:W-:-:S06]  /*2290*/  DFMA R32, R24, R24, R20 ;  /* 0x000000181820722b */ /* 0x000fcc0000000014 */
[----:B------:R-:W0:Y:S04]  /*22a0*/  MUFU.RSQ64H R21, R33 ;  /* 0x0000002100157308 */ /* 0x000e280000001c00 */
[----:B------:R-:W-:-:S05]  /*22b0*/  VIADD R20, R33, 0xfcb00000 ;  /* 0xfcb0000021147836 */ /* 0x000fca0000000000 */
[----:B------:R-:W-:Y:S01]  /*22c0*/  ISETP.GE.U32.AND P0, PT, R20, 0x7ca00000, PT ;  /* 0x7ca000001400780c */ /* 0x000fe20003f06070 */
[----:B0-----:R-:W-:-:S08]  /*22d0*/  DMUL R22, R20, R20 ;  /* 0x0000001414167228 */ /* 0x001fd00000000000 */
[----:B------:R-:W-:-:S08]  /*22e0*/  DFMA R22, R32, -R22, 1 ;  /* 0x3ff000002016742b */ /* 0x000fd00000000816 */
[----:B------:R-:W-:Y:S02]  /*22f0*/  DFMA R30, R22, R30, 0.5 ;  /* 0x3fe00000161e742b */ /* 0x000fe4000000001e */
[----:B------:R-:W-:-:S08]  /*2300*/  DMUL R22, R20, R22 ;  /* 0x0000001614167228 */ /* 0x000fd00000000000 */
[----:B------:R-:W-:-:S08]  /*2310*/  DFMA R22, R30, R22, R20 ;  /* 0x000000161e16722b */ /* 0x000fd00000000014 */
[----:B------:R-:W-:Y:S02]  /*2320*/  DMUL R44, R32, R22 ;  /* 0x00000016202c7228 */ /* 0x000fe40000000000 */
[----:B------:R-:W-:Y:S01]  /*2330*/  VIADD R31, R23, 0xfff00000 ;  /* 0xfff00000171f7836 */ /* 0x000fe20000000000 */
[----:B------:R-:W-:-:S05]  /*2340*/  MOV R30, R22 ;  /* 0x00000016001e7202 */ /* 0x000fca0000000f00 */
[----:B------:R-:W-:-:S08]  /*2350*/  DFMA R34, R44, -R44, R32 ;  /* 0x8000002c2c22722b */ /* 0x000fd00000000020 */
[----:B------:R-:W-:Y:S01]  /*2360*/  DFMA R52, R34, R30, R44 ;  /* 0x0000001e2234722b */ /* 0x000fe2000000002c */
[----:B------:R-:W-:Y:S10]  /*2370*/  @!P0 BRA `(.L_x_57) ;  /* 0x0000000000288947 */ /* 0x000ff40003800000 */
[----:B------:R-:W-:Y:S02]  /*2380*/  IMAD.MOV.U32 R30, RZ, RZ, R22 ;  /* 0x000000ffff1e7224 */ /* 0x000fe400078e0016 */
[----:B------:R-:W-:Y:S02]  /*2390*/  IMAD.MOV.U32 R22, RZ, RZ, R32 ;  /* 0x000000ffff167224 */ /* 0x000fe400078e0020 */
[----:B------:R-:W-:Y:S02]  /*23a0*/  IMAD.MOV.U32 R23, RZ, RZ, R33 ;  /* 0x000000ffff177224 */ /* 0x000fe400078e0021 */
[----:B------:R-:W-:Y:S01]  /*23b0*/  IMAD.MOV.U32 R32, RZ, RZ, R44 ;  /* 0x000000ffff207224 */ /* 0x000fe200078e002c */
[----:B------:R-:W-:Y:S01]  /*23c0*/  MOV R44, 0x2400 ;  /* 0x00002400002c7802 */ /* 0x000fe20000000f00 */
[----:B------:R-:W-:Y:S02]  /*23d0*/  IMAD.MOV.U32 R33, RZ, RZ, R45 ;  /* 0x000000ffff217224 */ /* 0x000fe400078e002d */
[----:B------:R-:W-:-:S07]  /*23e0*/  IMAD.MOV.U32 R45, RZ, RZ, R20 ;  /* 0x000000ffff2d7224 */ /* 0x000fce00078e0014 */
[----:B------:R-:W-:Y:S05]  /*23f0*/  CALL.REL.NOINC `($__internal_2_$__cuda_sm20_dsqrt_rn_f64_mediumpath_v1) ;  /* 0x0000002800207944 */ /* 0x000fea0003c00000 */
[----:B------:R-:W-:Y:S01]  /*2400*/  MOV R52, R76 ;  /* 0x0000004c00347202 */ /* 0x000fe20000000f00 */
[----:B------:R-:W-:-:S07]  /*2410*/  IMAD.MOV.U32 R53, RZ, RZ, R77 ;  /* 0x000000ffff357224 */ /* 0x000fce00078e004d */
.L_x_57:
[----:B------:R-:W-:Y:S05]  /*2420*/  BSYNC.RECONVERGENT B0 ;  /* 0x0000000000007941 */ /* 0x000fea0003800200 */
.L_x_56:
        /* <DEDUP_REMOVED lines=21> */
.L_x_59:
[----:B------:R-:W-:Y:S05]  /*2580*/  BSYNC.RECONVERGENT B2 ;  /* 0x0000000000027941 */ /* 0x000fea0003800200 */
.L_x_58:
        /* <DEDUP_REMOVED lines=23> */
.L_x_61:
[----:B------:R-:W-:Y:S05]  /*2700*/  BSYNC.RECONVERGENT B2 ;  /* 0x0000000000027941 */ /* 0x000fea0003800200 */
.L_x_60:
        /* <DEDUP_REMOVED lines=21> */
[----:B------:R-:W-:Y:S01]  /*2860*/  IMAD.MOV.U32 R18, RZ, RZ, R32 ;  /* 0x000000ffff127224 */ /* 0x000fe200078e0020 */
[----:B------:R-:W-:-:S07]  /*2870*/  MOV R19, R31 ;  /* 0x0000001f00137202 */ /* 0x000fce0000000f00 */
.L_x_63:
[----:B------:R-:W-:Y:S05]  /*2880*/  BSYNC.RECONVERGENT B2 ;  /* 0x0000000000027941 */ /* 0x000fea0003800200 */
.L_x_62:
[----:B------:R-:W-:Y:S01]  /*2890*/  IMAD.MOV.U32 R26, RZ, RZ, -0x1 ;  /* 0xffffffffff1a7424 */ /* 0x000fe200078e00ff */
[----:B------:R-:W-:Y:S06]  /*28a0*/  @!P1 BRA `(.L_x_64) ;  /* 0x0000000800309947 */ /* 0x000fec0003800000 */
[----:B------:R-:W-:Y:S01]  /*28b0*/  IMAD.MOV.U32 R26, RZ, RZ, -0x1 ;  /* 0xffffffffff1a7424 */ /* 0x000fe200078e00ff */
[----:B------:R-:W-:Y:S01]  /*28c0*/  MOV R0, UR8 ;  /* 0x0000000800007c02 */ /* 0x000fe20008000f00 */
[----:B------:R-:W-:Y:S02]  /*28d0*/  IMAD.MOV.U32 R67, RZ, RZ, RZ ;  /* 0x000000ffff437224 */ /* 0x000fe400078e00ff */
[----:B------:R-:W-:Y:S02]  /*28e0*/  IMAD.U32 R74, RZ, RZ, UR6 ;  /* 0x00000006ff4a7e24 */ /* 0x000fe4000f8e00ff */
[----:B------:R-:W-:-:S07]  /*28f0*/  IMAD.U32 R75, RZ, RZ, UR7 ;  /* 0x00000007ff4b7e24 */ /* 0x000fce000f8e00ff */
.L_x_73:
[----:B------:R-:W2:Y:S04]  /*2900*/  LDG.E.64 R56, desc[UR10][R74.64+-0x10] ;  /* 0xfffff00a4a387981 */ /* 0x000ea8000c1e1b00 */
[----:B------:R-:W2:Y:S04]  /*2910*/  LDG.E.64 R60, desc[UR10][R74.64+0x20] ;  /* 0x0000200a4a3c7981 */ /* 0x000ea8000c1e1b00 */
[----:B------:R-:W3:Y:S04]  /*2920*/  LDG.E.64 R52, desc[UR10][R74.64+-0x20] ;  /* 0xffffe00a4a347981 */ /* 0x000ee8000c1e1b00 */
[----:B------:R-:W4:Y:S04]  /*2930*/  LDG.E.64 R24, desc[UR10][R74.64+-0x18] ;  /* 0xffffe80a4a187981 */ /* 0x000f28000c1e1b00 */
[----:B------:R-:W3:Y:S04]  /*2940*/  LDG.E.64 R64, desc[UR10][R74.64+0x10] ;  /* 0x0000100a4a407981 */ /* 0x000ee8000c1e1b00 */
[----:B------:R-:W4:Y:S04]  /*2950*/  LDG.E.64 R62, desc[UR10][R74.64+0x18] ;  /* 0x0000180a4a3e7981 */ /* 0x000f28000c1e1b00 */
[----:B------:R-:W5:Y:S04]  /*2960*/  LDG.E.64 R70, desc[UR10][R74.64] ;  /* 0x0000000a4a467981 */ /* 0x000f68000c1e1b00 */
[----:B------:R-:W5:Y:S04]  /*2970*/  LDG.E.64 R72, desc[UR10][R74.64+-0x8] ;  /* 0xfffff80a4a487981 */ /* 0x000f68000c1e1b00 */
[----:B------:R-:W5:Y:S01]  /*2980*/  LDG.E.64 R68, desc[UR10][R74.64+0x8] ;  /* 0x0000080a4a447981 */ /* 0x000f62000c1e1b00 */
[----:B------:R-:W-:Y:S01]  /*2990*/  UMOV UR4, 0xd9d7bdbb ;  /* 0xd9d7bdbb00047882 */ /* 0x000fe20000000000 */
[----:B------:R-:W-:Y:S01]  /*29a0*/  UMOV UR5, 0x3ddb7cdf ;  /* 0x3ddb7cdf00057882 */ /* 0x000fe20000000000 */
[----:B------:R-:W-:Y:S01]  /*29b0*/  VIADD R0, R0, 0x1 ;  /* 0x0000000100007836 */ /* 0x000fe20000000000 */
[----:B------:R-:W-:Y:S04]  /*29c0*/  BSSY.RECONVERGENT B2, `(.L_x_65) ;  /* 0x0000076000027945 */ /* 0x000fe80003800200 */
[----:B------:R-:W-:Y:S01]  /*29d0*/  ISETP.NE.AND P1, PT, R0, RZ, PT ;  /* 0x000000ff0000720c */ /* 0x000fe20003f25270 */
[----:B--2---:R-:W-:-:S08]  /*29e0*/  DADD R60, -R56, R60 ;  /* 0x00000000383c7229 */ /* 0x004fd0000000013c */
[----:B------:R-:W-:Y:S02]  /*29f0*/  DMUL R32, R60, R20 ;  /* 0x000000143c207228 */ /* 0x000fe40000000000 */
[----:B---3--:R-:W-:Y:S02]  /*2a00*/  DADD R64, -R52, R64 ;  /* 0x0000000034407229 */ /* 0x008fe40000000140 */
[----:B----4-:R-:W-:Y:S02]  /*2a10*/  DADD R62, -R24, R62 ;  /* 0x00000000183e7229 */ /* 0x010fe4000000013e */
[----:B-----5:R-:W-:-:S04]  /*2a20*/  DADD R70, R70, -R24 ;  /* 0x0000000046467229 */ /* 0x020fc80000000818 */
[-C--:B------:R-:W-:Y:S02]  /*2a30*/  DFMA R48, R64, R18.reuse, -R32 ;  /* 0x000000124030722b */ /* 0x080fe40000000820 */
[----:B------:R-:W-:Y:S02]  /*2a40*/  DMUL R30, R62, R18 ;  /* 0x000000123e1e7228 */ /* 0x000fe40000000000 */
[----:B------:R-:W-:Y:S02]  /*2a50*/  DADD R72, R72, -R52 ;  /* 0x0000000048487229 */ /* 0x000fe40000000834 */
[----:B------:R-:W-:Y:S02]  /*2a60*/  DMUL R32, R64, R22 ;  /* 0x0000001640207228 */ /* 0x000fe40000000000 */
[----:B------:R-:W-:Y:S02]  /*2a70*/  DMUL R34, R70, R48 ;  /* 0x0000003046227228 */ /* 0x000fe40000000000 */
[----:B------:R-:W-:-:S02]  /*2a80*/  DFMA R30, R60, R22, -R30 ;  /* 0x000000163c1e722b */ /* 0x000fc4000000081e */
[----:B------:R-:W-:Y:S02]  /*2a90*/  DADD R68, R68, -R56 ;  /* 0x0000000044447229 */ /* 0x000fe40000000838 */
[----:B------:R-:W-:-:S04]  /*2aa0*/  DFMA R32, R62, R20, -R32 ;  /* 0x000000143e20722b */ /* 0x000fc80000000820 */
[----:B------:R-:W-:-:S08]  /*2ab0*/  DFMA R34, R72, R30, R34 ;  /* 0x0000001e4822722b */ /* 0x000fd00000000022 */
[----:B------:R-:W-:-:S08]  /*2ac0*/  DFMA R58, R68, R32, R34 ;  /* 0x00000020443a722b */ /* 0x000fd00000000022 */
[----:B------:R-:W-:-:S14]  /*2ad0*/  DSETP.GEU.AND P0, PT, |R58|, UR4, PT ;  /* 0x000000043a007e2a */ /* 0x000fdc000bf0e200 */
[----:B------:R-:W-:Y:S05]  /*2ae0*/  @!P0 BRA `(.L_x_66) ;  /* 0x00000004008c8947 */ /* 0x000fea0003800000 */
[----:B------:R-:W0:Y:S01]  /*2af0*/  MUFU.RCP64H R45, R59 ;  /* 0x0000003b002d7308 */ /* 0x000e220000001800 */
[----:B------:R-:W1:Y:S01]  /*2b00*/  LDCU.128 UR16, c[0x0][0x380] ;  /* 0x00007000ff1077ac */ /* 0x000e620008000c00 */
[----:B------:R-:W-:Y:S01]  /*2b10*/  IMAD.MOV.U32 R44, RZ, RZ, 0x1 ;  /* 0x00000001ff2c7424 */ /* 0x000fe200078e00ff */
[----:B------:R-:W-:Y:S01]  /*2b20*/  BSSY.RECONVERGENT B3, `(.L_x_67) ;  /* 0x000001a000037945 */ /* 0x000fe20003800200 */
[----:B------:R-:W2:Y:S04]  /*2b30*/  LDCU.64 UR4, c[0x0][0x390] ;  /* 0x00007200ff0477ac */ /* 0x000ea80008000a00 */
[----:B0-----:R-:W-:Y:S02]  /*2b40*/  DFMA R34, -R58, R44, 1 ;  /* 0x3ff000003a22742b */ /* 0x001fe4000000012c */
[----:B-1----:R-:W-:-:S02]  /*2b50*/  DADD R24, -R24, UR18 ;  /* 0x0000001218187e29 */ /* 0x002fc40008000100 */
[----:B------:R-:W-:Y:S02]  /*2b60*/  DADD R52, -R52, UR16 ;  /* 0x0000001034347e29 */ /* 0x000fe40008000100 */
[----:B--2---:R-:W-:Y:S02]  /*2b70*/  DADD R56, -R56, UR4 ;  /* 0x0000000438387e29 */ /* 0x004fe40008000100 */
[----:B------:R-:W-:Y:S02]  /*2b80*/  DFMA R46, R34, R34, R34 ;  /* 0x00000022222e722b */ /* 0x000fe40000000022 */
[----:B------:R-:W-:-:S06]  /*2b90*/  DMUL R34, R48, R24 ;  /* 0x0000001830227228 */ /* 0x000fcc0000000000 */
[----:B------:R-:W-:Y:S02]  /*2ba0*/  DFMA R46, R44, R46, R44 ;  /* 0x0000002e2c2e722b */ /* 0x000fe4000000002c */
[----:B------:R-:W-:-:S06]  /*2bb0*/  DFMA R34, R30, R52, R34 ;  /* 0x000000341e22722b */ /* 0x000fcc0000000022 */
[----:B------:R-:W-:Y:S02]  /*2bc0*/  DFMA R30, -R58, R46, 1 ;  /* 0x3ff000003a1e742b */ /* 0x000fe4000000012e */
[----:B------:R-:W-:-:S06]  /*2bd0*/  DFMA R48, R32, R56, R34 ;  /* 0x000000382030722b */ /* 0x000fcc0000000022 */
[----:B------:R-:W-:-:S04]  /*2be0*/  DFMA R30, R46, R30, R46 ;  /* 0x0000001e2e1e722b */ /* 0x000fc8000000002e */
[----:B------:R-:W-:-:S04]  /*2bf0*/  FSETP.GEU.AND P2, PT, |R49|, 6.5827683646048100446e-37, PT ;  /* 0x036000003100780b */ /* 0x000fc80003f4e200 */
[----:B------:R-:W-:-:S08]  /*2c00*/  DMUL R76, R48, R30 ;  /* 0x0000001e304c7228 */ /* 0x000fd00000000000 */
[----:B------:R-:W-:-:S08]  /*2c10*/  DFMA R32, -R58, R76, R48 ;  /* 0x0000004c3a20722b */ /* 0x000fd00000000130 */
        /* <DEDUP_REMOVED lines=8> */
[----:B------:R-:W-:Y:S01]  /*2ca0*/  IMAD.MOV.U32 R76, RZ, RZ, R32 ;  /* 0x000000ffff4c7224 */ /* 0x000fe200078e0020 */
[----:B------:R-:W-:-:S07]  /*2cb0*/  MOV R77, R31 ;  /* 0x0000001f004d7202 */ /* 0x000fce0000000f00 */
.L_x_68:
[----:B------:R-:W-:Y:S05]  /*2cc0*/  BSYNC.RECONVERGENT B3 ;  /* 0x0000000000037941 */ /* 0x000fea0003800200 */
.L_x_67:
[----:B------:R-:W-:-:S06]  /*2cd0*/  DSETP.GT.AND P0, PT, R76, 1, PT ;  /* 0x3ff000004c00742a */ /* 0x000fcc0003f04000 */
[----:B------:R-:W-:-:S14]  /*2ce0*/  DSETP.LT.OR P0, PT, R76, RZ, P0 ;  /* 0x000000ff4c00722a */ /* 0x000fdc0000701400 */
[----:B------:R-:W-:Y:S05]  /*2cf0*/  @P0 BRA `(.L_x_66) ;  /* 0x0000000400080947 */ /* 0x000fea0003800000 */
[----:B------:R-:W0:Y:S01]  /*2d00*/  MUFU.RCP64H R35, R59 ;  /* 0x0000003b00237308 */ /* 0x000e220000001800 */
[----:B------:R-:W-:Y:S01]  /*2d10*/  IMAD.MOV.U32 R34, RZ, RZ, 0x1 ;  /* 0x00000001ff227424 */ /* 0x000fe200078e00ff */
[----:B------:R-:W-:Y:S01]  /*2d20*/  DMUL R32, R68, R52 ;  /* 0x0000003444207228 */ /* 0x000fe20000000000 */
[----:B------:R-:W-:Y:S01]  /*2d30*/  BSSY.RECONVERGENT B3, `(.L_x_69) ;  /* 0x000001a000037945 */ /* 0x000fe20003800200 */
[----:B------:R-:W-:-:S06]  /*2d40*/  DMUL R30, R70, R56 ;  /* 0x00000038461e7228 */ /* 0x000fcc0000000000 */
[C---:B------:R-:W-:Y:S02]  /*2d50*/  DFMA R56, R72.reuse, R56, -R32 ;  /* 0x000000384838722b */ /* 0x040fe40000000820 */
[-C--:B------:R-:W-:Y:S02]  /*2d60*/  DMUL R72, R72, R24.reuse ;  /* 0x0000001848487228 */ /* 0x080fe40000000000 */
[----:B------:R-:W-:Y:S02]  /*2d70*/  DFMA R24, R68, R24, -R30 ;  /* 0x000000184418722b */ /* 0x000fe4000000081e */
[----:B0-----:R-:W-:Y:S02]  /*2d80*/  DFMA R44, -R58, R34, 1 ;  /* 0x3ff000003a2c742b */ /* 0x001fe40000000122 */
[----:B------:R-:W-:Y:S02]  /*2d90*/  DMUL R30, R56, R22 ;  /* 0x00000016381e7228 */ /* 0x000fe40000000000 */
[----:B------:R-:W-:-:S04]  /*2da0*/  DFMA R52, R70, R52, -R72 ;  /* 0x000000344634722b */ /* 0x000fc80000000848 */
[----:B------:R-:W-:Y:S02]  /*2db0*/  DFMA R44, R44, R44, R44 ;  /* 0x0000002c2c2c722b */ /* 0x000fe4000000002c */
[----:B------:R-:W-:-:S06]  /*2dc0*/  DFMA R30, R24, R20, R30 ;  /* 0x00000014181e722b */ /* 0x000fcc000000001e */
[----:B------:R-:W-:Y:S02]  /*2dd0*/  DFMA R44, R34, R44, R34 ;  /* 0x0000002c222c722b */ /* 0x000fe40000000022 */
[----:B------:R-:W-:-:S06]  /*2de0*/  DFMA R48, R52, R18, R30 ;  /* 0x000000123430722b */ /* 0x000fcc000000001e */
[----:B------:R-:W-:-:S04]  /*2df0*/  DFMA R32, -R58, R44, 1 ;  /* 0x3ff000003a20742b */ /* 0x000fc8000000012c */
[----:B------:R-:W-:-:S04]  /*2e00*/  FSETP.GEU.AND P2, PT, |R49|, 6.5827683646048100446e-37, PT ;  /* 0x036000003100780b */ /* 0x000fc80003f4e200 */
[----:B------:R-:W-:-:S08]  /*2e10*/  DFMA R44, R44, R32, R44 ;  /* 0x000000202c2c722b */ /* 0x000fd0000000002c */
        /* <DEDUP_REMOVED lines=10> */
[----:B------:R-:W-:-:S07]  /*2ec0*/  IMAD.MOV.U32 R30, RZ, RZ, R32 ;  /* 0x000000ffff1e7224 */ /* 0x000fce00078e0020 */
.L_x_70:
[----:B------:R-:W-:Y:S05]  /*2ed0*/  BSYNC.RECONVERGENT B3 ;  /* 0x0000000000037941 */ /* 0x000fea0003800200 */
.L_x_69:
[----:B------:R-:W-:-:S08]  /*2ee0*/  DADD R76, R30, R76 ;  /* 0x000000001e4c7229 */ /* 0x000fd0000000004c */
[----:B------:R-:W-:-:S06]  /*2ef0*/  DSETP.GT.AND P0, PT, R76, 1, PT ;  /* 0x3ff000004c00742a */ /* 0x000fcc0003f04000 */
[----:B------:R-:W-:-:S14]  /*2f00*/  DSETP.LT.OR P0, PT, R30, RZ, P0 ;  /* 0x000000ff1e00722a */ /* 0x000fdc0000701400 */
[----:B------:R-:W-:Y:S05]  /*2f10*/  @P0 BRA `(.L_x_66) ;  /* 0x0000000000800947 */ /* 0x000fea0003800000 */
[----:B------:R-:W0:Y:S01]  /*2f20*/  MUFU.RCP64H R31, R59 ;  /* 0x0000003b001f7308 */ /* 0x000e220000001800 */
[----:B------:R-:W-:Y:S01]  /*2f30*/  IMAD.MOV.U32 R30, RZ, RZ, 0x1 ;  /* 0x00000001ff1e7424 */ /* 0x000fe200078e00ff */
[----:B------:R-:W-:Y:S01]  /*2f40*/  DMUL R56, R62, R56 ;  /* 0x000000383e387228 */ /* 0x000fe20000000000 */
[----:B------:R-:W-:Y:S07]  /*2f50*/  BSSY.RECONVERGENT B3, `(.L_x_71) ;  /* 0x0000014000037945 */ /* 0x000fee0003800200 */
[----:B------:R-:W-:-:S02]  /*2f60*/  DFMA R56, R64, R24, R56 ;  /* 0x000000184038722b */ /* 0x000fc40000000038 */
[----:B0-----:R-:W-:-:S06]  /*2f70*/  DFMA R32, -R58, R30, 1 ;  /* 0x3ff000003a20742b */ /* 0x001fcc000000011e */
[----:B------:R-:W-:Y:S02]  /*2f80*/  DFMA R48, R60, R52, R56 ;  /* 0x000000343c30722b */ /* 0x000fe40000000038 */
[----:B------:R-:W-:-:S08]  /*2f90*/  DFMA R32, R32, R32, R32 ;  /* 0x000000202020722b */ /* 0x000fd00000000020 */
[----:B------:R-:W-:Y:S01]  /*2fa0*/  FSETP.GEU.AND P2, PT, |R49|, 6.5827683646048100446e-37, PT ;  /* 0x036000003100780b */ /* 0x000fe20003f4e200 */
[----:B------:R-:W-:-:S08]  /*2fb0*/  DFMA R32, R30, R32, R30 ;  /* 0x000000201e20722b */ /* 0x000fd0000000001e */
[----:B------:R-:W-:-:S08]  /*2fc0*/  DFMA R24, -R58, R32, 1 ;  /* 0x3ff000003a18742b */ /* 0x000fd00000000120 */
[----:B------:R-:W-:-:S08]  /*2fd0*/  DFMA R32, R32, R24, R32 ;  /* 0x000000182020722b */ /* 0x000fd00000000020 */
[----:B------:R-:W-:-:S08]  /*2fe0*/  DMUL R30, R32, R48 ;  /* 0x00000030201e7228 */ /* 0x000fd00000000000 */
[----:B------:R-:W-:-:S08]  /*2ff0*/  DFMA R24, -R58, R30, R48 ;  /* 0x0000001e3a18722b */ /* 0x000fd00000000130 */
[----:B------:R-:W-:-:S10]  /*3000*/  DFMA R30, R32, R24, R30 ;  /* 0x00000018201e722b */ /* 0x000fd4000000001e */
[----:B------:R-:W-:-:S05]  /*3010*/  FFMA R24, RZ, R59, R31 ;  /* 0x0000003bff187223 */ /* 0x000fca000000001f */
[----:B------:R-:W-:-:S13]  /*3020*/  FSETP.GT.AND P0, PT, |R24|, 1.469367938527859385e-39, PT ;  /* 0x001000001800780b */ /* 0x000fda0003f04200 */
[----:B------:R-:W-:Y:S05]  /*3030*/  @P0 BRA P2, `(.L_x_72) ;  /* 0x0000000000140947 */ /* 0x000fea0001000000 */
[----:B------:R-:W-:Y:S01]  /*3040*/  MOV R46, R58 ;  /* 0x0000003a002e7202 */ /* 0x000fe20000000f00 */
[----:B------:R-:W-:Y:S01]  /*3050*/  IMAD.MOV.U32 R47, RZ, RZ, R59 ;  /* 0x000000ffff2f7224 */ /* 0x000fe200078e003b */
[----:B------:R-:W-:-:S07]  /*3060*/  MOV R30, 0x3080 ;  /* 0x00003080001e7802 */ /* 0x000fce0000000f00 */
[----:B------:R-:W-:Y:S05]  /*3070*/  CALL.REL.NOINC `($__internal_1_$__cuda_sm20_div_rn_f64_full) ;  /* 0x0000001400787944 */ /* 0x000fea0003c00000 */
[----:B------:R-:W-:-:S07]  /*3080*/  IMAD.MOV.U32 R30, RZ, RZ, R32 ;  /* 0x000000ffff1e7224 */ /* 0x000fce00078e0020 */
.L_x_72:
[----:B------:R-:W-:Y:S05]  /*3090*/  BSYNC.RECONVERGENT B3 ;  /* 0x0000000000037941 */ /* 0x000fea0003800200 */
.L_x_71:
[----:B------:R-:W-:-:S14]  /*30a0*/  DSETP.GEU.AND P2, PT, R30, RZ, PT ;  /* 0x000000ff1e00722a */ /* 0x000fdc0003f4e000 */
[----:B------:R-:W-:-:S06]  /*30b0*/  @P2 DSETP.GEU.AND P0, PT, R30, R36, PT ;  /* 0x000000241e00222a */ /* 0x000fcc0003f0e000 */
[----:B------:R-:W-:-:S04]  /*30c0*/  @P2 ISETP.EQ.OR P0, PT, R26, -0x1, !P0 ;  /* 0xffffffff1a00280c */ /* 0x000fc80004702670 */
[----:B------:R-:W-:Y:S02]  /*30d0*/  @P2 FSEL R24, R30, R36, P0 ;  /* 0x000000241e182208 */ /* 0x000fe40000000000 */
[----:B------:R-:W-:Y:S02]  /*30e0*/  @P2 FSEL R31, R31, R37, P0 ;  /* 0x000000251f1f2208 */ /* 0x000fe40000000000 */
[----:B------:R-:W-:Y:S01]  /*30f0*/  @P2 SEL R26, R67, R26, P0 ;  /* 0x0000001a431a2207 */ /* 0x000fe20000000000 */
[----:B------:R-:W-:Y:S02]  /*3100*/  @P2 IMAD.MOV.U32 R36, RZ, RZ, R24 ;  /* 0x000000ffff242224 */ /* 0x000fe400078e0018 */
[----:B------:R-:W-:-:S07]  /*3110*/  @P2 IMAD.MOV.U32 R37, RZ, RZ, R31 ;  /* 0x000000ffff252224 */ /* 0x000fce00078e001f */
.L_x_66:
[----:B------:R-:W-:Y:S05]  /*3120*/  BSYNC.RECONVERGENT B2 ;  /* 0x0000000000027941 */ /* 0x000fea0003800200 */
.L_x_65:
[----:B------:R-:W-:Y:S01]  /*3130*/  IADD3 R74, P0, PT, R74, 0x50, RZ ;  /* 0x000000504a4a7810 */ /* 0x000fe20007f1e0ff */
[----:B------:R-:W-:-:S03]  /*3140*/  VIADD R67, R67, 0x1 ;  /* 0x0000000143437836 */ /* 0x000fc60000000000 */
[----:B------:R-:W-:Y:S01]  /*3150*/  IADD3.X R75, PT, PT, RZ, R75, RZ, P0, !PT ;  /* 0x0000004bff4b7210 */ /* 0x000fe200007fe4ff */
[----:B------:R-:W-:Y:S08]  /*3160*/  @P1 BRA `(.L_x_73) ;  /* 0xfffffff400e41947 */ /* 0x000ff0000383ffff */
.L_x_64:
[----:B------:R-:W-:Y:S01]  /*3170*/  ISETP.NE.AND P0, PT, R26, -0x1, PT ;  /* 0xffffffff1a00780c */ /* 0x000fe20003f05270 */
[----:B------:R-:W-:Y:S01]  /*3180*/  BSSY.RECONVERGENT B2, `(.L_x_74) ;  /* 0x0000106000027945 */ /* 0x000fe20003800200 */
[----:B------:R-:W-:Y:S02]  /*3190*/  PRMT R0, RZ, 0x7610, R0 ;  /* 0x00007610ff007816 */ /* 0x000fe40000000000 */
[----:B------:R-:W-:Y:S02]  /*31a0*/  PRMT R30, RZ, 0x7610, R30 ;  /* 0x00007610ff1e7816 */ /* 0x000fe4000000001e */
[----:B------:R-:W-:-:S07]  /*31b0*/  PRMT R31, RZ, 0x7610, R31 ;  /* 0x00007610ff1f7816 */ /* 0x000fce000000001f */
[----:B------:R-:W-:Y:S05]  /*31c0*/  @!P0 BRA `(.L_x_75) ;  /* 0x0000001000048947 */ /* 0x000fea0003800000 */
[----:B------:R-:W0:Y:S01]  /*31d0*/  LDCU.128 UR20, c[0x0][0x380] ;  /* 0x00007000ff1477ac */ /* 0x000e220008000c00 */
[----:B------:R-:W-:Y:S01]  /*31e0*/  IMAD.MOV.U32 R30, RZ, RZ, 0x0 ;  /* 0x00000000ff1e7424 */ /* 0x000fe200078e00ff */
[----:B------:R-:W1:Y:S01]  /*31f0*/  LDC R46, c[0x0][0x3f0] ;  /* 0x0000fc00ff2e7b82 */ /* 0x000e620000000800 */
[----:B------:R-:W-:Y:S01]  /*3200*/  IMAD.MOV.U32 R31, RZ, RZ, 0x3fd80000 ;  /* 0x3fd80000ff1f7424 */ /* 0x000fe200078e00ff */
[----:B------:R-:W2:Y:S01]  /*3210*/  LDCU.128 UR16, c[0x0][0x3d0] ;  /* 0x00007a00ff1077ac */ /* 0x000ea20008000c00 */
[----:B------:R-:W-:Y:S01]  /*3220*/  BSSY.RECONVERGENT B0, `(.L_x_76) ;  /* 0x0000023000007945 */ /* 0x000fe20003800200 */
[----:B------:R-:W3:Y:S01]  /*3230*/  LDCU.64 UR14, c[0x0][0x390] ;  /* 0x00007200ff0e77ac */ /* 0x000ee20008000a00 */
[----:B------:R-:W4:Y:S01]  /*3240*/  LDCU.64 UR4, c[0x0][0x3c8] ;  /* 0x00007900ff0477ac */ /* 0x000f220008000a00 */
[C---:B0-----:R-:W-:Y:S02]  /*3250*/  DFMA R52, R36.reuse, R22, UR22 ;  /* 0x0000001624347e2b */ /* 0x041fe40008000016 */
[----:B------:R-:W-:-:S06]  /*3260*/  DFMA R56, R36, R20, UR20 ;  /* 0x0000001424387e2b */ /* 0x000fcc0008000014 */
[----:B--2---:R-:W-:Y:S01]  /*3270*/  DADD R20, -R52, UR16 ;  /* 0x0000001034147e29 */ /* 0x004fe20008000100 */
[----:B-1----:R-:W-:Y:S01]  /*3280*/  ISETP.GE.AND P1, PT, R46, 0x1, PT ;  /* 0x000000012e00780c */ /* 0x002fe20003f26270 */
[----:B---3--:R-:W-:Y:S02]  /*3290*/  DFMA R78, R36, R18, UR14 ;  /* 0x0000000e244e7e2b */ /* 0x008fe40008000012 */
[----:B----4-:R-:W-:-:S04]  /*32a0*/  DADD R48, -R56, UR4 ;  /* 0x0000000438307e29 */ /* 0x010fc80008000100 */
[----:B------:R-:W-:Y:S02]  /*32b0*/  DMUL R22, R20, R20 ;  /* 0x0000001414167228 */ /* 0x000fe40000000000 */
[----:B------:R-:W-:-:S06]  /*32c0*/  DADD R18, -R78, UR18 ;  /* 0x000000124e127e29 */ /* 0x000fcc0008000100 */
        /* <DEDUP_REMOVED lines=16> */
[----:B------:R-:W-:Y:S01]  /*33d0*/  MOV R30, R22 ;  /* 0x00000016001e7202 */ /* 0x000fe20000000f00 */
[----:B------:R-:W-:Y:S02]  /*33e0*/  IMAD.MOV.U32 R22, RZ, RZ, R32 ;  /* 0x000000ffff167224 */ /* 0x000fe400078e0020 */
[----:B------:R-:W-:Y:S02]  /*33f0*/  IMAD.MOV.U32 R23, RZ, RZ, R33 ;  /* 0x000000ffff177224 */ /* 0x000fe400078e0021 */
[----:B------:R-:W-:Y:S01]  /*3400*/  IMAD.MOV.U32 R32, RZ, RZ, R44 ;  /* 0x000000ffff207224 */ /* 0x000fe200078e002c */
[----:B------:R-:W-:Y:S01]  /*3410*/  MOV R44, 0x3450 ;  /* 0x00003450002c7802 */ /* 0x000fe20000000f00 */
[----:B------:R-:W-:Y:S02]  /*3420*/  IMAD.MOV.U32 R33, RZ, RZ, R45 ;  /* 0x000000ffff217224 */ /* 0x000fe400078e002d */
[----:B------:R-:W-:-:S07]  /*3430*/  IMAD.MOV.U32 R45, RZ, RZ, R24 ;  /* 0x000000ffff2d7224 */ /* 0x000fce00078e0018 */
[----:B------:R-:W-:Y:S05]  /*3440*/  CALL.REL.NOINC `($__internal_2_$__cuda_sm20_dsqrt_rn_f64_mediumpath_v1) ;  /* 0x00000018000c7944 */ /* 0x000fea0003c00000 */
.L_x_77:
[----:B------:R-:W-:Y:S05]  /*3450*/  BSYNC.RECONVERGENT B0 ;  /* 0x0000000000007941 */ /* 0x000fea0003800200 */
.L_x_76:
        /* <DEDUP_REMOVED lines=21> */
.L_x_79:
[----:B------:R-:W-:Y:S05]  /*35b0*/  BSYNC.RECONVERGENT B3 ;  /* 0x0000000000037941 */ /* 0x000fea0003800200 */
.L_x_78:
        /* <DEDUP_REMOVED lines=15> */
[----:B------:R-:W-:Y:S01]  /*36b0*/  MOV R48, R20 ;  /* 0x0000001400307202 */ /* 0x000fe20000000f00 */
[----:B------:R-:W-:Y:S01]  /*36c0*/  IMAD.MOV.U32 R49, RZ, RZ, R21 ;  /* 0x000000ffff317224 */ /* 0x000fe200078e0015 */
[----:B------:R-:W-:Y:S01]  /*36d0*/  MOV R30, 0x3710 ;  /* 0x00003710001e7802 */ /* 0x000fe20000000f00 */
[----:B------:R-:W-:Y:S02]  /*36e0*/  IMAD.MOV.U32 R46, RZ, RZ, R76 ;  /* 0x000000ffff2e7224 */ /* 0x000fe400078e004c */
[----:B------:R-:W-:-:S07]  /*36f0*/  IMAD.MOV.U32 R47, RZ, RZ, R77 ;  /* 0x000000ffff2f7224 */ /* 0x000fce00078e004d */
[----:B------:R-:W-:Y:S05]  /*3700*/  CALL.REL.NOINC `($__internal_1_$__cuda_sm20_div_rn_f64_full) ;  /* 0x0000000c00d47944 */ /* 0x000fea0003c00000 */
[----:B------:R-:W-:Y:S02]  /*3710*/  IMAD.MOV.U32 R22, RZ, RZ, R32 ;  /* 0x000000ffff167224 */ /* 0x000fe400078e0020 */
[----:B------:R-:W-:-:S07]  /*3720*/  IMAD.MOV.U32 R23, RZ, RZ, R31 ;  /* 0x000000ffff177224 */ /* 0x000fce00078e001f */
.L_x_81:
[----:B------:R-:W-:Y:S05]  /*3730*/  BSYNC.RECONVERGENT B3 ;  /* 0x0000000000037941 */ /* 0x000fea0003800200 */
.L_x_80:
        /* <DEDUP_REMOVED lines=23> */
.L_x_83:
[----:B------:R-:W-:Y:S05]  /*38b0*/  BSYNC.RECONVERGENT B3 ;  /* 0x0000000000037941 */ /* 0x000fea0003800200 */
.L_x_82:
[----:B------:R-:W-:Y:S05]  /*38c0*/  @!P1 BRA `(.L_x_84) ;  /* 0x0000000800149947 */ /* 0x000fea0003800000 */
[----:B------:R-:W-:-:S07]  /*38d0*/  IMAD.MOV.U32 R83, RZ, RZ, RZ ;  /* 0x000000ffff537224 */ /* 0x000fce00078e00ff */
.L_x_93:
[----:B------:R-:W0:Y:S02]  /*38e0*/  LDC.64 R32, c[0x0][0x3e8] ;  /* 0x0000fa00ff207b82 */ /* 0x000e240000000a00 */
[----:B0-----:R-:W-:-:S05]  /*38f0*/  IMAD.WIDE.U32 R32, R83, 0x50, R32 ;  /* 0x0000005053207825 */ /* 0x001fca00078e0020 */
        /* <DEDUP_REMOVED lines=11> */
[----:B------:R-:W-:Y:S01]  /*39b0*/  BSSY.RELIABLE B3, `(.L_x_85) ;  /* 0x0000072000037945 */ /* 0x000fe20003800100 */
        /* <DEDUP_REMOVED lines=18> */
[----:B------:R-:W-:Y:S01]  /*3ae0*/  IMAD.MOV.U32 R34, RZ, RZ, 0x1 ;  /* 0x00000001ff227424 */ /* 0x000fe200078e00ff */
[----:B------:R-:W-:Y:S01]  /*3af0*/  DADD R60, R52, -R60 ;  /* 0x00000000343c7229 */ /* 0x000fe2000000083c */
[----:B------:R-:W-:Y:S01]  /*3b00*/  BSSY.RECONVERGENT B4, `(.L_x_87) ;  /* 0x0000018000047945 */ /* 0x000fe20003800200 */
[----:B------:R-:W-:Y:S02]  /*3b10*/  DADD R58, R56, -R58 ;  /* 0x00000000383a7229 */ /* 0x000fe4000000083a */
[----:B------:R-:W-:-:S04]  /*3b20*/  DADD R80, R78, -R80 ;  /* 0x000000004e507229 */ /* 0x000fc80000000850 */
[----:B------:R-:W-:Y:S02]  /*3b30*/  DMUL R18, R18, R60 ;  /* 0x0000003c12127228 */ /* 0x000fe40000000000 */
[----:B0-----:R-:W-:-:S06]  /*3b40*/  DFMA R44, -R62, R34, 1 ;  /* 0x3ff000003e2c742b */ /* 0x001fcc0000000122 */
[----:B------:R-:W-:Y:S02]  /*3b50*/  DFMA R18, R30, R58, R18 ;  /* 0x0000003a1e12722b */ /* 0x000fe40000000012 */
[----:B------:R-:W-:-:S06]  /*3b60*/  DFMA R44, R44, R44, R44 ;  /* 0x0000002c2c2c722b */ /* 0x000fcc000000002c */
[----:B------:R-:W-:Y:S02]  /*3b70*/  DFMA R48, R32, R80, R18 ;  /* 0x000000502030722b */ /* 0x000fe40000000012 */
[----:B------:R-:W-:-:S08]  /*3b80*/  DFMA R44, R34, R44, R34 ;  /* 0x0000002c222c722b */ /* 0x000fd00000000022 */
[----:B------:R-:W-:Y:S01]  /*3b90*/  FSETP.GEU.AND P1, PT, |R49|, 6.5827683646048100446e-37, PT ;  /* 0x036000003100780b */ /* 0x000fe20003f2e200 */
        /* <DEDUP_REMOVED lines=14> */
.L_x_88:
[----:B------:R-:W-:Y:S05]  /*3c80*/  BSYNC.RECONVERGENT B4 ;  /* 0x0000000000047941 */ /* 0x000fea0003800200 */
.L_x_87:
        /* <DEDUP_REMOVED lines=32> */
.L_x_90:
[----:B------:R-:W-:Y:S05]  /*3e90*/  BSYNC.RECONVERGENT B4 ;  /* 0x0000000000047941 */ /* 0x000fea0003800200 */
.L_x_89:
        /* <DEDUP_REMOVED lines=27> */
.L_x_92:
[----:B------:R-:W-:Y:S05]  /*4050*/  BSYNC.RECONVERGENT B4 ;  /* 0x0000000000047941 */ /* 0x000fea0003800200 */
.L_x_91:
[----:B------:R-:W-:Y:S01]  /*4060*/  DSETP.GEU.AND P0, PT, R30, R76, PT ;  /* 0x0000004c1e00722a */ /* 0x000fe20003f0e000 */
[----:B------:R-:W-:-:S05]  /*4070*/  ISETP.NE.AND P1, PT, R83, R26, PT ;  /* 0x0000001a5300720c */ /* 0x000fca0003f25270 */
[----:B------:R-:W-:Y:S01]  /*4080*/  DSETP.GT.AND P0, PT, R30, RZ, !P0 ;  /* 0x000000ff1e00722a */ /* 0x000fe20004704000 */
[----:B------:R-:W-:Y:S02]  /*4090*/  PRMT R30, RZ, 0x7610, R30 ;  /* 0x00007610ff1e7816 */ /* 0x000fe4000000001e */
[----:B------:R-:W-:-:S11]  /*40a0*/  PRMT R31, RZ, 0x7610, R31 ;  /* 0x00007610ff1f7816 */ /* 0x000fd6000000001f */
[----:B------:R-:W-:Y:S05]  /*40b0*/  @P0 BREAK.RELIABLE P1, B3 ;  /* 0x0000000000030942 */ /* 0x000fea0000800100 */
[----:B------:R-:W-:Y:S05]  /*40c0*/  @P0 BRA P1, `(.L_x_75) ;  /* 0x0000000000440947 */ /* 0x000fea0000800000 */
.L_x_86:
[----:B------:R-:W-:Y:S05]  /*40d0*/  BSYNC.RELIABLE B3 ;  /* 0x0000000000037941 */ /* 0x000fea0003800100 */
.L_x_85:
[----:B------:R-:W0:Y:S01]  /*40e0*/  LDCU UR4, c[0x0][0x3f0] ;  /* 0x00007e00ff0477ac */ /* 0x000e220008000800 */
[----:B------:R-:W-:-:S05]  /*40f0*/  VIADD R83, R83, 0x1 ;  /* 0x0000000153537836 */ /* 0x000fca0000000000 */
[----:B0-----:R-:W-:-:S13]  /*4100*/  ISETP.NE.AND P0, PT, R83, UR4, PT ;  /* 0x0000000453007c0c */ /* 0x001fda000bf05270 */
[----:B------:R-:W-:Y:S05]  /*4110*/  @P0 BRA `(.L_x_93) ;  /* 0xfffffff400f00947 */ /* 0x000fea000383ffff */
.L_x_84:
[----:B------:R-:W0:Y:S02]  /*4120*/  LDC.64 R18, c[0x0][0x3e8] ;  /* 0x0000fa00ff127b82 */ /* 0x000e240000000a00 */
[----:B0-----:R-:W-:-:S06]  /*4130*/  IMAD.WIDE R18, R26, 0x50, R18 ;  /* 0x000000501a127825 */ /* 0x001fcc00078e0212 */
[----:B------:R-:W2:Y:S01]  /*4140*/  LDG.E R18, desc[UR10][R18.64+0x48] ;  /* 0x0000480a12127981 */ /* 0x000ea2000c1e1900 */
[----:B------:R-:W-:Y:S02]  /*4150*/  UPRMT UR4, UR12, 0x7771, URZ ;  /* 0x000077710c047896 */ /* 0x000fe400080000ff */
[----:B------:R-:W-:Y:S02]  /*4160*/  UPRMT UR5, UR12, 0x7772, URZ ;  /* 0x000077720c057896 */ /* 0x000fe400080000ff */
[----:B------:R-:W-:Y:S01]  /*4170*/  ULOP3.LUT UR9, UR12, 0xff, URZ, 0xc0, !UPT ;  /* 0x000000ff0c097892 */ /* 0x000fe2000f8ec0ff */
[C---:B--2---:R-:W-:Y:S02]  /*4180*/  PRMT R31, R18.reuse, 0x7772, RZ ;  /* 0x00007772121f7816 */ /* 0x044fe400000000ff */
[C---:B------:R-:W-:Y:S02]  /*4190*/  PRMT R30, R18.reuse, 0x7771, RZ ;  /* 0x00007771121e7816 */ /* 0x040fe400000000ff */
[----:B------:R-:W-:Y:S01]  /*41a0*/  LOP3.LUT R0, R18, 0xff, RZ, 0xc0, !PT ;  /* 0x000000ff12007812 */ /* 0x000fe200078ec0ff */
[----:B------:R-:W-:-:S02]  /*41b0*/  IMAD R31, R31, UR5, RZ ;  /* 0x000000051f1f7c24 */ /* 0x000fc4000f8e02ff */
[----:B------:R-:W-:Y:S02]  /*41c0*/  IMAD R30, R30, UR4, RZ ;  /* 0x000000041e1e7c24 */ /* 0x000fe4000f8e02ff */
[----:B------:R-:W-:-:S07]  /*41d0*/  IMAD R0, R0, UR9, RZ ;  /* 0x0000000900007c24 */ /* 0x000fce000f8e02ff */
.L_x_75:
[----:B------:R-:W-:Y:S05]  /*41e0*/  BSYNC.RECONVERGENT B2 ;  /* 0x0000000000027941 */ /* 0x000fea0003800200 */
.L_x_74:
[----:B------:R-:W0:Y:S01]  /*41f0*/  LDCU.64 UR14, c[0x0][0x3b0] ;  /* 0x00007600ff0e77ac */ /* 0x000e220008000a00 */
[----:B------:R-:W1:Y:S01]  /*4200*/  LDC.64 R18, c[0x0][0x3c0] ;  /* 0x0000f000ff127b82 */ /* 0x000e620000000a00 */
[----:B------:R-:W-:Y:S01]  /*4210*/  LOP3.LUT R20, R0, 0xffff, RZ, 0xc0, !PT ;  /* 0x0000ffff00147812 */ /* 0x000fe200078ec0ff */
[----:B------:R-:W2:Y:S01]  /*4220*/  LDCU UR4, c[0x0][0x364] ;  /* 0x00006c80ff0477ac */ /* 0x000ea20008000800 */
[----:B------:R-:W-:Y:S02]  /*4230*/  LOP3.LUT R0, RZ, R27, RZ, 0x33, !PT ;  /* 0x0000001bff007212 */ /* 0x000fe400078e33ff */
[----:B------:R-:W-:Y:S01]  /*4240*/  LOP3.LUT R21, R30, 0xffff, RZ, 0xc0, !PT ;  /* 0x0000ffff1e157812 */ /* 0x000fe200078ec0ff */
[----:B------:R-:W-:Y:S02]  /*4250*/  UMOV UR5, 0x3340 ;  /* 0x0000334000057882 */ /* 0x000fe40000000000 */
[----:B------:R-:W2:Y:S01]  /*4260*/  LDC R22, c[0x0][0x374] ;  /* 0x0000dd00ff167b82 */ /* 0x000ea20000000800 */
[----:B------:R-:W-:Y:S01]  /*4270*/  IMAD.U32 R24, RZ, RZ, UR5 ;  /* 0x00000005ff187e24 */ /* 0x000fe2000f8e00ff */
[----:B------:R-:W-:-:S02]  /*4280*/  LOP3.LUT R31, R31, 0xffff, RZ, 0xc0, !PT ;  /* 0x0000ffff1f1f7812 */ /* 0x000fc400078ec0ff */
[----:B------:R-:W-:Y:S02]  /*4290*/  PRMT R20, R20, 0x3340, R21 ;  /* 0x0000334014147816 */ /* 0x000fe40000000015 */
[----:B------:R-:W-:Y:S01]  /*42a0*/  PRMT R31, R31, R24, 0xff ;  /* 0x000000ff1f1f7416 */ /* 0x000fe20000000018 */
[----:B0-----:R-:W-:-:S03]  /*42b0*/  VIADD R0, R0, UR15 ;  /* 0x0000000f00007c36 */ /* 0x001fc60008000000 */
[----:B------:R-:W-:Y:S01]  /*42c0*/  PRMT R31, R20, 0x5410, R31 ;  /* 0x00005410141f7816 */ /* 0x000fe2000000001f */
[----:B------:R-:W-:-:S04]  /*42d0*/  IMAD R21, R0, UR14, R29 ;  /* 0x0000000e00157c24 */ /* 0x000fc8000f8e021d */
[----:B-1----:R-:W-:-:S05]  /*42e0*/  IMAD.WIDE R18, R21, 0x4, R18 ;  /* 0x0000000415127825 */ /* 0x002fca00078e0212 */
[----:B------:R0:W-:Y:S01]  /*42f0*/  STG.E desc[UR10][R18.64], R31 ;  /* 0x0000001f12007986 */ /* 0x0001e2000c10190a */
[----:B--2---:R-:W-:-:S05]  /*4300*/  IMAD R27, R22, UR4, R27 ;  /* 0x00000004161b7c24 */ /* 0x004fca000f8e021b */
[----:B------:R-:W-:-:S13]  /*4310*/  ISETP.GE.AND P0, PT, R27, UR15, PT ;  /* 0x0000000f1b007c0c */ /* 0x000fda000bf06270 */
[----:B0-----:R-:W-:Y:S05]  /*4320*/  @!P0 BRA `(.L_x_94) ;  /* 0xffffffdc002c8947 */ /* 0x001fea000383ffff */
.L_x_53:
[----:B------:R-:W-:Y:S05]  /*4330*/  BSYNC.RECONVERGENT B1 ;  /* 0x0000000000017941 */ /* 0x000fea0003800200 */
.L_x_52:
[----:B------:R-:W0:Y:S01]  /*4340*/  LDCU UR4, c[0x0][0x360] ;  /* 0x00006c00ff0477ac */ /* 0x000e220008000800 */
[----:B------:R-:W0:Y:S01]  /*4350*/  LDC R0, c[0x0][0x370] ;  /* 0x0000dc00ff007b82 */ /* 0x000e220000000800 */
[----:B------:R-:W1:Y:S01]  /*4360*/  LDCU UR5, c[0x0][0x3b0] ;  /* 0x00007600ff0577ac */ /* 0x000e620008000800 */
[----:B0-----:R-:W-:-:S05]  /*4370*/  IMAD R29, R0, UR4, R29 ;  /* 0x00000004001d7c24 */ /* 0x001fca000f8e021d */
[----:B-1----:R-:W-:-:S13]  /*4380*/  ISETP.GE.AND P0, PT, R29, UR5, PT ;  /* 0x000000051d007c0c */ /* 0x002fda000bf06270 */
[----:B------:R-:W-:Y:S05]  /*4390*/  @!P0 BRA `(.L_x_95) ;  /* 0xffffffd800fc8947 */ /* 0x000fea000383ffff */
[----:B------:R-:W-:Y:S05]  /*43a0*/  EXIT ;  /* 0x000000000000794d */ /* 0x000fea0003800000 */
        .weak           $__internal_0_$__cuda_sm20_dblrcp_rn_slowpath_v3
        .type           $__internal_0_$__cuda_sm20_dblrcp_rn_slowpath_v3,@function
        .size           $__internal_0_$__cuda_sm20_dblrcp_rn_slowpath_v3,($__internal_1_$__cuda_sm20_div_rn_f64_full - $__internal_0_$__cuda_sm20_dblrcp_rn_slowpath_v3)
$__internal_0_$__cuda_sm20_dblrcp_rn_slowpath_v3:
[----:B------:R-:W-:Y:S01]  /*43b0*/  DSETP.GTU.AND P0, PT, |R20|, +INF , PT ;  /* 0x7ff000001400742a */ /* 0x000fe20003f0c200 */
[----:B------:R-:W-:-:S13]  /*43c0*/  BSSY.RECONVERGENT B1, `(.L_x_96) ;  /* 0x0000024000017945 */ /* 0x000fda0003800200 */
[----:B------:R-:W-:Y:S05]  /*43d0*/  @P0 BRA `(.L_x_97) ;  /* 0x0000000000800947 */ /* 0x000fea0003800000 */
[----:B------:R-:W-:-:S04]  /*43e0*/  LOP3.LUT R4, R21, 0x7fffffff, RZ, 0xc0, !PT ;  /* 0x7fffffff15047812 */ /* 0x000fc800078ec0ff */
[----:B------:R-:W-:-:S04]  /*43f0*/  IADD3 R2, PT, PT, R4, -0x1, RZ ;  /* 0xffffffff04027810 */ /* 0x000fc80007ffe0ff */
[----:B------:R-:W-:-:S13]  /*4400*/  ISETP.GE.U32.AND P0, PT, R2, 0x7fefffff, PT ;  /* 0x7fefffff0200780c */ /* 0x000fda0003f06070 */
[----:B------:R-:W-:Y:S01]  /*4410*/  @P0 LOP3.LUT R3, R21, 0x7ff00000, RZ, 0x3c, !PT ;  /* 0x7ff0000015030812 */ /* 0x000fe200078e3cff */
[----:B------:R-:W-:Y:S01]  /*4420*/  @P0 IMAD.MOV.U32 R2, RZ, RZ, RZ ;  /* 0x000000ffff020224 */ /* 0x000fe200078e00ff */
[----:B------:R-:W-:Y:S06]  /*4430*/  @P0 BRA `(.L_x_98) ;  /* 0x0000000000700947 */ /* 0x000fec0003800000 */
[----:B------:R-:W-:-:S13]  /*4440*/  ISETP.GE.U32.AND P0, PT, R4, 0x1000001, PT ;  /* 0x010000010400780c */ /* 0x000fda0003f06070 */
[----:B------:R-:W-:Y:S05]  /*4450*/  @!P0 BRA `(.L_x_99) ;  /* 0x0000000000388947 */ /* 0x000fea0003800000 */
[----:B------:R-:W-:Y:S02]  /*4460*/  VIADD R3, R21, 0xc0200000 ;  /* 0xc020000015037836 */ /* 0x000fe40000000000 */
[----:B------:R-:W-:Y:S02]  /*4470*/  IMAD.MOV.U32 R2, RZ, RZ, R20 ;  /* 0x000000ffff027224 */ /* 0x000fe400078e0014 */
[----:B------:R-:W0:Y:S01]  /*4480*/  MUFU.RCP64H R5, R3 ;  /* 0x0000000300057308 */ /* 0x000e220000001800 */
[----:B------:R-:W-:-:S06]  /*4490*/  IMAD.MOV.U32 R4, RZ, RZ, R19 ;  /* 0x000000ffff047224 */ /* 0x000fcc00078e0013 */
[----:B0-----:R-:W-:-:S08]  /*44a0*/  DFMA R18, -R2, R4, 1 ;  /* 0x3ff000000212742b */ /* 0x001fd00000000104 */
[----:B------:R-:W-:-:S08]  /*44b0*/  DFMA R18, R18, R18, R18 ;  /* 0x000000121212722b */ /* 0x000fd00000000012 */
[----:B------:R-:W-:-:S08]  /*44c0*/  DFMA R18, R4, R18, R4 ;  /* 0x000000120412722b */ /* 0x000fd00000000004 */
[----:B------:R-:W-:-:S08]  /*44d0*/  DFMA R4, -R2, R18, 1 ;  /* 0x3ff000000204742b */ /* 0x000fd00000000112 */
[----:B------:R-:W-:-:S08]  /*44e0*/  DFMA R4, R18, R4, R18 ;  /* 0x000000041204722b */ /* 0x000fd00000000012 */
[----:B------:R-:W-:-:S08]  /*44f0*/  DMUL R4, R4, 2.2250738585072013831e-308 ;  /* 0x0010000004047828 */ /* 0x000fd00000000000 */
[----:B------:R-:W-:-:S08]  /*4500*/  DFMA R18, -R20, R4, 1 ;  /* 0x3ff000001412742b */ /* 0x000fd00000000104 */
[----:B------:R-:W-:-:S08]  /*4510*/  DFMA R18, R18, R18, R18 ;  /* 0x000000121212722b */ /* 0x000fd00000000012 */
[----:B------:R-:W-:Y:S01]  /*4520*/  DFMA R2, R4, R18, R4 ;  /* 0x000000120402722b */ /* 0x000fe20000000004 */
[----:B------:R-:W-:Y:S10]  /*4530*/  BRA `(.L_x_98) ;  /* 0x0000000000307947 */ /* 0x000ff40003800000 */
.L_x_99:
[----:B------:R-:W-:Y:S01]  /*4540*/  DMUL R4, R20, 8.11296384146066816958e+31 ;  /* 0x4690000014047828 */ /* 0x000fe20000000000 */
[----:B------:R-:W-:-:S05]  /*4550*/  IMAD.MOV.U32 R2, RZ, RZ, R19 ;  /* 0x000000ffff027224 */ /* 0x000fca00078e0013 */
[----:B------:R-:W0:Y:S02]  /*4560*/  MUFU.RCP64H R3, R5 ;  /* 0x0000000500037308 */ /* 0x000e240000001800 */
[----:B0-----:R-:W-:-:S08]  /*4570*/  DFMA R18, -R4, R2, 1 ;  /* 0x3ff000000412742b */ /* 0x001fd00000000102 */
[----:B------:R-:W-:-:S08]  /*4580*/  DFMA R18, R18, R18, R18 ;  /* 0x000000121212722b */ /* 0x000fd00000000012 */
[----:B------:R-:W-:-:S08]  /*4590*/  DFMA R18, R2, R18, R2 ;  /* 0x000000120212722b */ /* 0x000fd00000000002 */
[----:B------:R-:W-:-:S08]  /*45a0*/  DFMA R2, -R4, R18, 1 ;  /* 0x3ff000000402742b */ /* 0x000fd00000000112 */
[----:B------:R-:W-:-:S08]  /*45b0*/  DFMA R2, R18, R2, R18 ;  /* 0x000000021202722b */ /* 0x000fd00000000012 */
[----:B------:R-:W-:Y:S01]  /*45c0*/  DMUL R2, R2, 8.11296384146066816958e+31 ;  /* 0x4690000002027828 */ /* 0x000fe20000000000 */
[----:B------:R-:W-:Y:S10]  /*45d0*/  BRA `(.L_x_98) ;  /* 0x0000000000087947 */ /* 0x000ff40003800000 */
.L_x_97:
[----:B------:R-:W-:Y:S02]  /*45e0*/  LOP3.LUT R3, R21, 0x80000, RZ, 0xfc, !PT ;  /* 0x0008000015037812 */ /* 0x000fe400078efcff */
[----:B------:R-:W-:-:S07]  /*45f0*/  MOV R2, R20 ;  /* 0x0000001400027202 */ /* 0x000fce0000000f00 */
.L_x_98:
[----:B------:R-:W-:Y:S05]  /*4600*/  BSYNC.RECONVERGENT B1 ;  /* 0x0000000000017941 */ /* 0x000fea0003800200 */
.L_x_96:
[----:B------:R-:W-:Y:S02]  /*4610*/  IMAD.MOV.U32 R20, RZ, RZ, R2 ;  /* 0x000000ffff147224 */ /* 0x000fe400078e0002 */
[----:B------:R-:W-:Y:S02]  /*4620*/  IMAD.MOV.U32 R21, RZ, RZ, R3 ;  /* 0x000000ffff157224 */ /* 0x000fe400078e0003 */
[----:B------:R-:W-:Y:S02]  /*4630*/  IMAD.MOV.U32 R2, RZ, RZ, R0 ;  /* 0x000000ffff027224 */ /* 0x000fe400078e0000 */
[----:B------:R-:W-:-:S04]  /*4640*/  IMAD.MOV.U32 R3, RZ, RZ, 0x0 ;  /* 0x00000000ff037424 */ /* 0x000fc800078e00ff */
[----:B------:R-:W-:Y:S05]  /*4650*/  RET.REL.NODEC R2 `(_Z13kernel_render4vec3S_iidP6uchar4S_S0_P7polygoni) ;  /* 0xffffffb802687950 */ /* 0x000fea0003c3ffff */
        .weak           $__internal_1_$__cuda_sm20_div_rn_f64_full
        .type           $__internal_1_$__cuda_sm20_div_rn_f64_full,@function
        .size           $__internal_1_$__cuda_sm20_div_rn_f64_full,($__internal_2_$__cuda_sm20_dsqrt_rn_f64_mediumpath_v1 - $__internal_1_$__cuda_sm20_div_rn_f64_full)
$__internal_1_$__cuda_sm20_div_rn_f64_full:
[C---:B------:R-:W-:Y:S01]  /*4660*/  FSETP.GEU.AND P0, PT, |R47|.reuse, 1.469367938527859385e-39, PT ;  /* 0x001000002f00780b */ /* 0x040fe20003f0e200 */
[----:B------:R-:W-:Y:S01]  /*4670*/  BSSY.RECONVERGENT B0, `(.L_x_100) ;  /* 0x000005b000007945 */ /* 0x000fe20003800200 */
[----:B------:R-:W-:Y:S02]  /*4680*/  LOP3.LUT R44, R47, 0x800fffff, RZ, 0xc0, !PT ;  /* 0x800fffff2f2c7812 */ /* 0x000fe400078ec0ff */
[C---:B------:R-:W-:Y:S02]  /*4690*/  FSETP.GEU.AND P3, PT, |R49|.reuse, 1.469367938527859385e-39, PT ;  /* 0x001000003100780b */ /* 0x040fe40003f6e200 */
[----:B------:R-:W-:Y:S01]  /*46a0*/  LOP3.LUT R45, R44, 0x3ff00000, RZ, 0xfc, !PT ;  /* 0x3ff000002c2d7812 */ /* 0x000fe200078efcff */
[----:B------:R-:W-:Y:S01]  /*46b0*/  IMAD.MOV.U32 R44, RZ, RZ, R46 ;  /* 0x000000ffff2c7224 */ /* 0x000fe200078e002e */
[----:B------:R-:W-:Y:S02]  /*46c0*/  MOV R84, 0x1 ;  /* 0x0000000100547802 */ /* 0x000fe40000000f00 */
[----:B------:R-:W-:-:S02]  /*46d0*/  LOP3.LUT R31, R49, 0x7ff00000, RZ, 0xc0, !PT ;  /* 0x7ff00000311f7812 */ /* 0x000fc400078ec0ff */
[----:B------:R-:W-:Y:S01]  /*46e0*/  LOP3.LUT R34, R47, 0x7ff00000, RZ, 0xc0, !PT ;  /* 0x7ff000002f227812 */ /* 0x000fe200078ec0ff */
[----:B------:R-:W-:-:S03]  /*46f0*/  @!P0 DMUL R44, R46, 8.98846567431157953865e+307 ;  /* 0x7fe000002e2c8828 */ /* 0x000fc60000000000 */
[----:B------:R-:W-:Y:S01]  /*4700*/  ISETP.GE.U32.AND P2, PT, R31, R34, PT ;  /* 0x000000221f00720c */ /* 0x000fe20003f46070 */
[----:B------:R-:W-:Y:S01]  /*4710*/  @!P3 IMAD.MOV.U32 R86, RZ, RZ, RZ ;  /* 0x000000ffff56b224 */ /* 0x000fe200078e00ff */
[----:B------:R-:W-:Y:S01]  /*4720*/  @!P3 LOP3.LUT R32, R47, 0x7ff00000, RZ, 0xc0, !PT ;  /* 0x7ff000002f20b812 */ /* 0x000fe200078ec0ff */
[----:B------:R-:W0:Y:S03]  /*4730*/  MUFU.RCP64H R85, R45 ;  /* 0x0000002d00557308 */ /* 0x000e260000001800 */
[----:B------:R-:W-:Y:S01]  /*4740*/  @!P3 ISETP.GE.U32.AND P4, PT, R31, R32, PT ;  /* 0x000000201f00b20c */ /* 0x000fe20003f86070 */
[----:B------:R-:W-:Y:S01]  /*4750*/  IMAD.MOV.U32 R32, RZ, RZ, 0x1ca00000 ;  /* 0x1ca00000ff207424 */ /* 0x000fe200078e00ff */
[----:B------:R-:W-:-:S04]  /*4760*/  @!P0 LOP3.LUT R34, R45, 0x7ff00000, RZ, 0xc0, !PT ;  /* 0x7ff000002d228812 */ /* 0x000fc800078ec0ff */
[----:B------:R-:W-:-:S04]  /*4770*/  @!P3 SEL R33, R32, 0x63400000, !P4 ;  /* 0x634000002021b807 */ /* 0x000fc80006000000 */
[----:B------:R-:W-:Y:S01]  /*4780*/  @!P3 LOP3.LUT R33, R33, 0x80000000, R49, 0xf8, !PT ;  /* 0x800000002121b812 */ /* 0x000fe200078ef831 */
[----:B0-----:R-:W-:-:S03]  /*4790*/  DFMA R50, R84, -R44, 1 ;  /* 0x3ff000005432742b */ /* 0x001fc6000000082c */
[----:B------:R-:W-:Y:S01]  /*47a0*/  @!P3 LOP3.LUT R87, R33, 0x100000, RZ, 0xfc, !PT ;  /* 0x001000002157b812 */ /* 0x000fe200078efcff */
[----:B------:R-:W-:-:S04]  /*47b0*/  IMAD.MOV.U32 R33, RZ, RZ, R31 ;  /* 0x000000ffff217224 */ /* 0x000fc800078e001f */
[----:B------:R-:W-:-:S08]  /*47c0*/  DFMA R50, R50, R50, R50 ;  /* 0x000000323232722b */ /* 0x000fd00000000032 */
[----:B------:R-:W-:Y:S01]  /*47d0*/  DFMA R84, R84, R50, R84 ;  /* 0x000000325454722b */ /* 0x000fe20000000054 */
[----:B------:R-:W-:Y:S01]  /*47e0*/  SEL R51, R32, 0x63400000, !P2 ;  /* 0x6340000020337807 */ /* 0x000fe20005000000 */
[----:B------:R-:W-:-:S03]  /*47f0*/  IMAD.MOV.U32 R50, RZ, RZ, R48 ;  /* 0x000000ffff327224 */ /* 0x000fc600078e0030 */
[----:B------:R-:W-:-:S03]  /*4800*/  LOP3.LUT R51, R51, 0x800fffff, R49, 0xf8, !PT ;  /* 0x800fffff33337812 */ /* 0x000fc600078ef831 */
[----:B------:R-:W-:-:S03]  /*4810*/  DFMA R54, R84, -R44, 1 ;  /* 0x3ff000005436742b */ /* 0x000fc6000000082c */
[----:B------:R-:W-:-:S05]  /*4820*/  @!P3 DFMA R50, R50, 2, -R86 ;  /* 0x400000003232b82b */ /* 0x000fca0000000856 */
[----:B------:R-:W-:-:S05]  /*4830*/  DFMA R84, R84, R54, R84 ;  /* 0x000000365454722b */ /* 0x000fca0000000054 */
[----:B------:R-:W-:-:S03]  /*4840*/  @!P3 LOP3.LUT R33, R51, 0x7ff00000, RZ, 0xc0, !PT ;  /* 0x7ff000003321b812 */ /* 0x000fc600078ec0ff */
[----:B------:R-:W-:Y:S02]  /*4850*/  DMUL R54, R84, R50 ;  /* 0x0000003254367228 */ /* 0x000fe40000000000 */
[----:B------:R-:W-:-:S05]  /*4860*/  VIADD R35, R33, 0xffffffff ;  /* 0xffffffff21237836 */ /* 0x000fca0000000000 */
[----:B------:R-:W-:Y:S01]  /*4870*/  ISETP.GT.U32.AND P0, PT, R35, 0x7feffffe, PT ;  /* 0x7feffffe2300780c */ /* 0x000fe20003f04070 */
[----:B------:R-:W-:Y:S01]  /*4880*/  DFMA R86, R54, -R44, R50 ;  /* 0x8000002c3656722b */ /* 0x000fe20000000032 */
[----:B------:R-:W-:-:S04]  /*4890*/  IADD3 R35, PT, PT, R34, -0x1, RZ ;  /* 0xffffffff22237810 */ /* 0x000fc80007ffe0ff */
[----:B------:R-:W-:-:S03]  /*48a0*/  ISETP.GT.U32.OR P0, PT, R35, 0x7feffffe, P0 ;  /* 0x7feffffe2300780c */ /* 0x000fc60000704470 */
[----:B------:R-:W-:-:S10]  /*48b0*/  DFMA R54, R84, R86, R54 ;  /* 0x000000565436722b */ /* 0x000fd40000000036 */
[----:B------:R-:W-:Y:S05]  /*48c0*/  @P0 BRA `(.L_x_101) ;  /* 0x0000000000740947 */ /* 0x000fea0003800000 */
[----:B------:R-:W-:-:S04]  /*48d0*/  LOP3.LUT R34, R47, 0x7ff00000, RZ, 0xc0, !PT ;  /* 0x7ff000002f227812 */ /* 0x000fc800078ec0ff */
[CC--:B------:R-:W-:Y:S02]  /*48e0*/  VIADDMNMX R33, R31.reuse, -R34.reuse, 0xb9600000, !PT ;  /* 0xb96000001f217446 */ /* 0x0c0fe40007800922 */
[----:B------:R-:W-:Y:S01]  /*48f0*/  ISETP.GE.U32.AND P0, PT, R31, R34, PT ;  /* 0x000000221f00720c */ /* 0x000fe20003f06070 */
[----:B------:R-:W-:Y:S01]  /*4900*/  IMAD.MOV.U32 R34, RZ, RZ, RZ ;  /* 0x000000ffff227224 */ /* 0x000fe200078e00ff */
[----:B------:R-:W-:Y:S02]  /*4910*/  VIMNMX R33, PT, PT, R33, 0x46a00000, PT ;  /* 0x46a0000021217848 */ /* 0x000fe40003fe0100 */
[----:B------:R-:W-:-:S05]  /*4920*/  SEL R32, R32, 0x63400000, !P0 ;  /* 0x6340000020207807 */ /* 0x000fca0004000000 */
[----:B------:R-:W-:-:S04]  /*4930*/  IMAD.IADD R32, R33, 0x1, -R32 ;  /* 0x0000000121207824 */ /* 0x000fc800078e0a20 */
[----:B------:R-:W-:-:S06]  /*4940*/  VIADD R35, R32, 0x7fe00000 ;  /* 0x7fe0000020237836 */ /* 0x000fcc0000000000 */
[----:B------:R-:W-:-:S10]  /*4950*/  DMUL R84, R54, R34 ;  /* 0x0000002236547228 */ /* 0x000fd40000000000 */
[----:B------:R-:W-:-:S13]  /*4960*/  FSETP.GTU.AND P0, PT, |R85|, 1.469367938527859385e-39, PT ;  /* 0x001000005500780b */ /* 0x000fda0003f0c200 */
[----:B------:R-:W-:Y:S05]  /*4970*/  @P0 BRA `(.L_x_102) ;  /* 0x0000000000a80947 */ /* 0x000fea0003800000 */
[----:B------:R-:W-:-:S06]  /*4980*/  DFMA R44, R54, -R44, R50 ;  /* 0x8000002c362c722b */ /* 0x000fcc0000000032 */
[----:B------:R-:W-:-:S04]  /*4990*/  IMAD.MOV.U32 R44, RZ, RZ, RZ ;  /* 0x000000ffff2c7224 */ /* 0x000fc800078e00ff */
[C---:B------:R-:W-:Y:S02]  /*49a0*/  FSETP.NEU.AND P0, PT, R45.reuse, RZ, PT ;  /* 0x000000ff2d00720b */ /* 0x040fe40003f0d000 */
[----:B------:R-:W-:-:S04]  /*49b0*/  LOP3.LUT R46, R45, 0x80000000, R47, 0x48, !PT ;  /* 0x800000002d2e7812 */ /* 0x000fc800078e482f */
[----:B------:R-:W-:-:S07]  /*49c0*/  LOP3.LUT R45, R46, R35, RZ, 0xfc, !PT ;  /* 0x000000232e2d7212 */ /* 0x000fce00078efcff */
[----:B------:R-:W-:Y:S05]  /*49d0*/  @!P0 BRA `(.L_x_102) ;  /* 0x0000000000908947 */ /* 0x000fea0003800000 */
[----:B------:R-:W-:Y:S01]  /*49e0*/  IMAD.MOV R35, RZ, RZ, -R32 ;  /* 0x000000ffff237224 */ /* 0x000fe200078e0a20 */
[----:B------:R-:W-:Y:S02]  /*49f0*/  MOV R34, RZ ;  /* 0x000000ff00227202 */ /* 0x000fe40000000f00 */
[----:B------:R-:W-:-:S04]  /*4a00*/  IADD3 R32, PT, PT, -R32, -0x43300000, RZ ;  /* 0xbcd0000020207810 */ /* 0x000fc80007ffe1ff */
[----:B------:R-:W-:Y:S02]  /*4a10*/  DFMA R34, R84, -R34, R54 ;  /* 0x800000225422722b */ /* 0x000fe40000000036 */
[----:B------:R-:W-:-:S08]  /*4a20*/  DMUL.RP R54, R54, R44 ;  /* 0x0000002c36367228 */ /* 0x000fd00000008000 */
[----:B------:R-:W-:Y:S02]  /*4a30*/  FSETP.NEU.AND P0, PT, |R35|, R32, PT ;  /* 0x000000202300720b */ /* 0x000fe40003f0d200 */
[----:B------:R-:W-:Y:S02]  /*4a40*/  LOP3.LUT R46, R55, R46, RZ, 0x3c, !PT ;  /* 0x0000002e372e7212 */ /* 0x000fe400078e3cff */
[----:B------:R-:W-:Y:S02]  /*4a50*/  FSEL R32, R54, R84, !P0 ;  /* 0x0000005436207208 */ /* 0x000fe40004000000 */
[----:B------:R-:W-:-:S03]  /*4a60*/  FSEL R33, R46, R85, !P0 ;  /* 0x000000552e217208 */ /* 0x000fc60004000000 */
[----:B------:R-:W-:Y:S02]  /*4a70*/  IMAD.MOV.U32 R84, RZ, RZ, R32 ;  /* 0x000000ffff547224 */ /* 0x000fe400078e0020 */
[----:B------:R-:W-:Y:S01]  /*4a80*/  IMAD.MOV.U32 R85, RZ, RZ, R33 ;  /* 0x000000ffff557224 */ /* 0x000fe200078e0021 */
[----:B------:R-:W-:Y:S06]  /*4a90*/  BRA `(.L_x_102) ;  /* 0x0000000000607947 */ /* 0x000fec0003800000 */
.L_x_101:
[----:B------:R-:W-:-:S14]  /*4aa0*/  DSETP.NAN.AND P0, PT, R48, R48, PT ;  /* 0x000000303000722a */ /* 0x000fdc0003f08000 */
[----:B------:R-:W-:Y:S05]  /*4ab0*/  @P0 BRA `(.L_x_103) ;  /* 0x00000000004c0947 */ /* 0x000fea0003800000 */
[----:B------:R-:W-:-:S14]  /*4ac0*/  DSETP.NAN.AND P0, PT, R46, R46, PT ;  /* 0x0000002e2e00722a */ /* 0x000fdc0003f08000 */
[----:B------:R-:W-:Y:S05]  /*4ad0*/  @P0 BRA `(.L_x_104) ;  /* 0x0000000000340947 */ /* 0x000fea0003800000 */
[----:B------:R-:W-:Y:S01]  /*4ae0*/  ISETP.NE.AND P0, PT, R33, R34, PT ;  /* 0x000000222100720c */ /* 0x000fe20003f05270 */
[----:B------:R-:W-:Y:S02]  /*4af0*/  IMAD.MOV.U32 R84, RZ, RZ, 0x0 ;  /* 0x00000000ff547424 */ /* 0x000fe400078e00ff */
[----:B------:R-:W-:-:S10]  /*4b00*/  IMAD.MOV.U32 R85, RZ, RZ, -0x80000 ;  /* 0xfff80000ff557424 */ /* 0x000fd400078e00ff */
[----:B------:R-:W-:Y:S05]  /*4b10*/  @!P0 BRA `(.L_x_102) ;  /* 0x0000000000408947 */ /* 0x000fea0003800000 */
[----:B------:R-:W-:Y:S02]  /*4b20*/  ISETP.NE.AND P0, PT, R33, 0x7ff00000, PT ;  /* 0x7ff000002100780c */ /* 0x000fe40003f05270 */
[----:B------:R-:W-:Y:S02]  /*4b30*/  LOP3.LUT R47, R49, 0x80000000, R47, 0x48, !PT ;  /* 0x80000000312f7812 */ /* 0x000fe400078e482f */
[----:B------:R-:W-:-:S13]  /*4b40*/  ISETP.EQ.OR P0, PT, R34, RZ, !P0 ;  /* 0x000000ff2200720c */ /* 0x000fda0004702670 */
[----:B------:R-:W-:Y:S01]  /*4b50*/  @P0 LOP3.LUT R31, R47, 0x7ff00000, RZ, 0xfc, !PT ;  /* 0x7ff000002f1f0812 */ /* 0x000fe200078efcff */
[----:B------:R-:W-:Y:S01]  /*4b60*/  @!P0 IMAD.MOV.U32 R84, RZ, RZ, RZ ;  /* 0x000000ffff548224 */ /* 0x000fe200078e00ff */
[----:B------:R-:W-:Y:S01]  /*4b70*/  @!P0 MOV R85, R47 ;  /* 0x0000002f00558202 */ /* 0x000fe20000000f00 */
[----:B------:R-:W-:Y:S02]  /*4b80*/  @P0 IMAD.MOV.U32 R84, RZ, RZ, RZ ;  /* 0x000000ffff540224 */ /* 0x000fe400078e00ff */
[----:B------:R-:W-:Y:S01]  /*4b90*/  @P0 IMAD.MOV.U32 R85, RZ, RZ, R31 ;  /* 0x000000ffff550224 */ /* 0x000fe200078e001f */
[----:B------:R-:W-:Y:S06]  /*4ba0*/  BRA `(.L_x_102) ;  /* 0x00000000001c7947 */ /* 0x000fec0003800000 */
.L_x_104:
[----:B------:R-:W-:Y:S01]  /*4bb0*/  LOP3.LUT R31, R47, 0x80000, RZ, 0xfc, !PT ;  /* 0x000800002f1f7812 */ /* 0x000fe200078efcff */
[----:B------:R-:W-:-:S04]  /*4bc0*/  IMAD.MOV.U32 R84, RZ, RZ, R46 ;  /* 0x000000ffff547224 */ /* 0x000fc800078e002e */
[----:B------:R-:W-:Y:S01]  /*4bd0*/  IMAD.MOV.U32 R85, RZ, RZ, R31 ;  /* 0x000000ffff557224 */ /* 0x000fe200078e001f */
[----:B------:R-:W-:Y:S06]  /*4be0*/  BRA `(.L_x_102) ;  /* 0x00000000000c7947 */ /* 0x000fec0003800000 */
.L_x_103:
[----:B------:R-:W-:Y:S01]  /*4bf0*/  LOP3.LUT R31, R49, 0x80000, RZ, 0xfc, !PT ;  /* 0x00080000311f7812 */ /* 0x000fe200078efcff */
[----:B------:R-:W-:-:S03]  /*4c00*/  IMAD.MOV.U32 R84, RZ, RZ, R48 ;  /* 0x000000ffff547224 */ /* 0x000fc600078e0030 */
[----:B------:R-:W-:-:S07]  /*4c10*/  MOV R85, R31 ;  /* 0x0000001f00557202 */ /* 0x000fce0000000f00 */
.L_x_102:
[----:B------:R-:W-:Y:S05]  /*4c20*/  BSYNC.RECONVERGENT B0 ;  /* 0x0000000000007941 */ /* 0x000fea0003800200 */
.L_x_100:
[----:B------:R-:W-:Y:S02]  /*4c30*/  IMAD.MOV.U32 R34, RZ, RZ, R30 ;  /* 0x000000ffff227224 */ /* 0x000fe400078e001e */
[----:B------:R-:W-:Y:S02]  /*4c40*/  IMAD.MOV.U32 R35, RZ, RZ, 0x0 ;  /* 0x00000000ff237424 */ /* 0x000fe400078e00ff */
[----:B------:R-:W-:Y:S02]  /*4c50*/  IMAD.MOV.U32 R32, RZ, RZ, R84 ;  /* 0x000000ffff207224 */ /* 0x000fe400078e0054 */
[----:B------:R-:W-:Y:S01]  /*4c60*/  IMAD.MOV.U32 R31, RZ, RZ, R85 ;  /* 0x000000ffff1f7224 */ /* 0x000fe200078e0055 */
[----:B------:R-:W-:Y:S06]  /*4c70*/  RET.REL.NODEC R34 `(_Z13kernel_render4vec3S_iidP6uchar4S_S0_P7polygoni) ;  /* 0xffffffb022e07950 */ /* 0x000fec0003c3ffff */
        .weak           $__internal_2_$__cuda_sm20_dsqrt_rn_f64_mediumpath_v1
        .type           $__internal_2_$__cuda_sm20_dsqrt_rn_f64_mediumpath_v1,@function
        .size           $__internal_2_$__cuda_sm20_dsqrt_rn_f64_mediumpath_v1,($_Z13kernel_render4vec3S_iidP6uchar4S_S0_P7polygoni$__internal_trig_reduction_slowpathd - $__internal_2_$__cuda_sm20_dsqrt_rn_f64_mediumpath_v1)
$__internal_2_$__cuda_sm20_dsqrt_rn_f64_mediumpath_v1:
[----:B------:R-:W-:Y:S01]  /*4c80*/  ISETP.GE.U32.AND P0, PT, R45, -0x3400000, PT ;  /* 0xfcc000002d00780c */ /* 0x000fe20003f06070 */
[----:B------:R-:W-:-:S12]  /*4c90*/  BSSY.RECONVERGENT B3, `(.L_x_105) ;  /* 0x0000023000037945 */ /* 0x000fd80003800200 */
[----:B------:R-:W-:Y:S05]  /*4ca0*/  @!P0 BRA `(.L_x_106) ;  /* 0x0000000000208947 */ /* 0x000fea0003800000 */
[----:B------:R-:W-:-:S10]  /*4cb0*/  DFMA.RM R34, R34, R30, R32 ;  /* 0x0000001e2222722b */ /* 0x000fd40000004020 */
[----:B------:R-:W-:-:S05]  /*4cc0*/  IADD3 R30, P0, PT, R34, 0x1, RZ ;  /* 0x00000001221e7810 */ /* 0x000fca0007f1e0ff */
[----:B------:R-:W-:-:S06]  /*4cd0*/  IMAD.X R31, RZ, RZ, R35, P0 ;  /* 0x000000ffff1f7224 */ /* 0x000fcc00000e0623 */
[----:B------:R-:W-:-:S08]  /*4ce0*/  DFMA.RP R22, -R34, R30, R22 ;  /* 0x0000001e2216722b */ /* 0x000fd00000008116 */
[----:B------:R-:W-:-:S06]  /*4cf0*/  DSETP.GT.AND P0, PT, R22, RZ, PT ;  /* 0x000000ff1600722a */ /* 0x000fcc0003f04000 */
[----:B------:R-:W-:Y:S02]  /*4d00*/  FSEL R30, R30, R34, P0 ;  /* 0x000000221e1e7208 */ /* 0x000fe40000000000 */
[----:B------:R-:W-:Y:S01]  /*4d10*/  FSEL R31, R31, R35, P0 ;  /* 0x000000231f1f7208 */ /* 0x000fe20000000000 */
[----:B------:R-:W-:Y:S06]  /*4d20*/  BRA `(.L_x_107) ;  /* 0x0000000000647947 */ /* 0x000fec0003800000 */
.L_x_106:
[----:B------:R-:W-:-:S14]  /*4d30*/  DSETP.NE.AND P0, PT, R22, RZ, PT ;  /* 0x000000ff1600722a */ /* 0x000fdc0003f05000 */
[----:B------:R-:W-:Y:S05]  /*4d40*/  @!P0 BRA `(.L_x_108) ;  /* 0x0000000000588947 */ /* 0x000fea0003800000 */
[----:B------:R-:W-:-:S13]  /*4d50*/  ISETP.GE.AND P0, PT, R23, RZ, PT ;  /* 0x000000ff1700720c */ /* 0x000fda0003f06270 */
[----:B------:R-:W-:Y:S01]  /*4d60*/  @!P0 MOV R30, 0x0 ;  /* 0x00000000001e8802 */ /* 0x000fe20000000f00 */
[----:B------:R-:W-:Y:S01]  /*4d70*/  @!P0 IMAD.MOV.U32 R31, RZ, RZ, -0x80000 ;  /* 0xfff80000ff1f8424 */ /* 0x000fe200078e00ff */
[----:B------:R-:W-:Y:S06]  /*4d80*/  @!P0 BRA `(.L_x_107) ;  /* 0x00000000004c8947 */ /* 0x000fec0003800000 */
[----:B------:R-:W-:-:S13]  /*4d90*/  ISETP.GT.AND P0, PT, R23, 0x7fefffff, PT ;  /* 0x7fefffff1700780c */ /* 0x000fda0003f04270 */
[----:B------:R-:W-:Y:S05]  /*4da0*/  @P0 BRA `(.L_x_108) ;  /* 0x0000000000400947 */ /* 0x000fea0003800000 */
[----:B------:R-:W-:Y:S01]  /*4db0*/  DMUL R22, R22, 8.11296384146066816958e+31 ;  /* 0x4690000016167828 */ /* 0x000fe20000000000 */
[----:B------:R-:W-:Y:S02]  /*4dc0*/  IMAD.MOV.U32 R30, RZ, RZ, RZ ;  /* 0x000000ffff1e7224 */ /* 0x000fe400078e00ff */
[----:B------:R-:W-:Y:S02]  /*4dd0*/  IMAD.MOV.U32 R34, RZ, RZ, 0x0 ;  /* 0x00000000ff227424 */ /* 0x000fe400078e00ff */
[----:B------:R-:W-:Y:S01]  /*4de0*/  IMAD.MOV.U32 R35, RZ, RZ, 0x3fd80000 ;  /* 0x3fd80000ff237424 */ /* 0x000fe200078e00ff */
[----:B------:R-:W0:Y:S02]  /*4df0*/  MUFU.RSQ64H R31, R23 ;  /* 0x00000017001f7308 */ /* 0x000e240000001c00 */
[----:B0-----:R-:W-:-:S08]  /*4e00*/  DMUL R32, R30, R30 ;  /* 0x0000001e1e207228 */ /* 0x001fd00000000000 */
[----:B------:R-:W-:-:S08]  /*4e10*/  DFMA R32, R22, -R32, 1 ;  /* 0x3ff000001620742b */ /* 0x000fd00000000820 */
[----:B------:R-:W-:Y:S02]  /*4e20*/  DFMA R34, R32, R34, 0.5 ;  /* 0x3fe000002022742b */ /* 0x000fe40000000022 */
[----:B------:R-:W-:-:S08]  /*4e30*/  DMUL R32, R30, R32 ;  /* 0x000000201e207228 */ /* 0x000fd00000000000 */
[----:B------:R-:W-:-:S08]  /*4e40*/  DFMA R32, R34, R32, R30 ;  /* 0x000000202220722b */ /* 0x000fd0000000001e */
[----:B------:R-:W-:Y:S02]  /*4e50*/  DMUL R30, R22, R32 ;  /* 0x00000020161e7228 */ /* 0x000fe40000000000 */
[----:B------:R-:W-:-:S06]  /*4e60*/  VIADD R33, R33, 0xfff00000 ;  /* 0xfff0000021217836 */ /* 0x000fcc0000000000 */
[----:B------:R-:W-:-:S08]  /*4e70*/  DFMA R34, R30, -R30, R22 ;  /* 0x8000001e1e22722b */ /* 0x000fd00000000016 */
[----:B------:R-:W-:-:S10]  /*4e80*/  DFMA R30, R32, R34, R30 ;  /* 0x00000022201e722b */ /* 0x000fd4000000001e */
[----:B------:R-:W-:Y:S01]  /*4e90*/  IADD3 R31, PT, PT, R31, -0x3500000, RZ ;  /* 0xfcb000001f1f7810 */ /* 0x000fe20007ffe0ff */
[----:B------:R-:W-:Y:S06]  /*4ea0*/  BRA `(.L_x_107) ;  /* 0x0000000000047947 */ /* 0x000fec0003800000 */
.L_x_108:
[----:B------:R-:W-:-:S11]  /*4eb0*/  DADD R30, R22, R22 ;  /* 0x00000000161e7229 */ /* 0x000fd60000000016 */
.L_x_107:
[----:B------:R-:W-:Y:S05]  /*4ec0*/  BSYNC.RECONVERGENT B3 ;  /* 0x0000000000037941 */ /* 0x000fea0003800200 */
.L_x_105:
[----:B------:R-:W-:Y:S02]  /*4ed0*/  IMAD.MOV.U32 R45, RZ, RZ, 0x0 ;  /* 0x00000000ff2d7424 */ /* 0x000fe400078e00ff */
[----:B------:R-:W-:Y:S02]  /*4ee0*/  IMAD.MOV.U32 R76, RZ, RZ, R30 ;  /* 0x000000ffff4c7224 */ /* 0x000fe400078e001e */
[----:B------:R-:W-:Y:S01]  /*4ef0*/  IMAD.MOV.U32 R77, RZ, RZ, R31 ;  /* 0x000000ffff4d7224 */ /* 0x000fe200078e001f */
[----:B------:R-:W-:Y:S06]  /*4f00*/  RET.REL.NODEC R44 `(_Z13kernel_render4vec3S_iidP6uchar4S_S0_P7polygoni) ;  /* 0xffffffb02c3c7950 */ /* 0x000fec0003c3ffff */
        .type           $_Z13kernel_render4vec3S_iidP6uchar4S_S0_P7polygoni$__internal_trig_reduction_slowpathd,@function
        .size           $_Z13kernel_render4vec3S_iidP6uchar4S_S0_P7polygoni$__internal_trig_reduction_slowpathd,(.L_x_120 - $_Z13kernel_render4vec3S_iidP6uchar4S_S0_P7polygoni$__internal_trig_reduction_slowpathd)
$_Z13kernel_render4vec3S_iidP6uchar4S_S0_P7polygoni$__internal_trig_reduction_slowpathd:
[----:B------:R-:W-:Y:S01]  /*4f10*/  SHF.R.U32.HI R10, RZ, 0x14, R33 ;  /* 0x00000014ff0a7819 */ /* 0x000fe20000011621 */
[----:B------:R-:W-:-:S03]  /*4f20*/  IMAD.MOV.U32 R0, RZ, RZ, RZ ;  /* 0x000000ffff007224 */ /* 0x000fc600078e00ff */
[----:B------:R-:W-:-:S04]  /*4f30*/  LOP3.LUT R2, R10, 0x7ff, RZ, 0xc0, !PT ;  /* 0x000007ff0a027812 */ /* 0x000fc800078ec0ff */
[----:B------:R-:W-:-:S13]  /*4f40*/  ISETP.NE.AND P0, PT, R2, 0x7ff, PT ;  /* 0x000007ff0200780c */ /* 0x000fda0003f05270 */
[----:B------:R-:W-:Y:S05]  /*4f50*/  @!P0 BRA `(.L_x_109) ;  /* 0x0000000800448947 */ /* 0x000fea0003800000 */
[----:B------:R-:W-:Y:S01]  /*4f60*/  VIADD R0, R2, 0xfffffc00 ;  /* 0xfffffc0002007836 */ /* 0x000fe20000000000 */
[----:B------:R-:W-:Y:S01]  /*4f70*/  BSSY.RECONVERGENT B2, `(.L_x_110) ;  /* 0x000002e000027945 */ /* 0x000fe20003800200 */
[----:B------:R-:W-:-:S03]  /*4f80*/  CS2R R16, SRZ ;  /* 0x0000000000107805 */ /* 0x000fc6000001ff00 */
[----:B------:R-:W-:Y:S02]  /*4f90*/  SHF.R.U32.HI R13, RZ, 0x6, R0 ;  /* 0x00000006ff0d7819 */ /* 0x000fe40000011600 */
[----:B------:R-:W-:Y:S02]  /*4fa0*/  ISETP.GE.U32.AND P0, PT, R0, 0x80, PT ;  /* 0x000000800000780c */ /* 0x000fe40003f06070 */
[C---:B------:R-:W-:Y:S02]  /*4fb0*/  IADD3 R0, PT, PT, -R13.reuse, 0x13, RZ ;  /* 0x000000130d007810 */ /* 0x040fe40007ffe1ff */
[----:B------:R-:W-:Y:S02]  /*4fc0*/  IADD3 R2, PT, PT, -R13, 0xf, RZ ;  /* 0x0000000f0d027810 */ /* 0x000fe40007ffe1ff */
[----:B------:R-:W-:-:S04]  /*4fd0*/  SEL R12, R0, 0x12, P0 ;  /* 0x00000012000c7807 */ /* 0x000fc80000000000 */
[----:B------:R-:W-:-:S13]  /*4fe0*/  ISETP.GE.AND P0, PT, R2, R12, PT ;  /* 0x0000000c0200720c */ /* 0x000fda0003f06270 */
[----:B------:R-:W-:Y:S05]  /*4ff0*/  @P0 BRA `(.L_x_111) ;  /* 0x0000000000940947 */ /* 0x000fea0003800000 */
[----:B------:R-:W0:Y:S01]  /*5000*/  LDC.64 R18, c[0x0][0x358] ;  /* 0x0000d600ff127b82 */ /* 0x000e220000000a00 */
[C---:B------:R-:W-:Y:S01]  /*5010*/  SHF.L.U64.HI R3, R32.reuse, 0xb, R33 ;  /* 0x0000000b20037819 */ /* 0x040fe20000010221 */
[----:B------:R-:W-:Y:S01]  /*5020*/  BSSY.RECONVERGENT B3, `(.L_x_112) ;  /* 0x0000021000037945 */ /* 0x000fe20003800200 */
[----:B------:R-:W-:Y:S01]  /*5030*/  SHF.L.U32 R11, R32, 0xb, RZ ;  /* 0x0000000b200b7819 */ /* 0x000fe200000006ff */
[----:B------:R-:W-:Y:S01]  /*5040*/  IMAD.MOV.U32 R7, RZ, RZ, R2 ;  /* 0x000000ffff077224 */ /* 0x000fe200078e0002 */
[----:B------:R-:W-:Y:S01]  /*5050*/  IADD3 R0, PT, PT, RZ, -R13, -R12 ;  /* 0x8000000dff007210 */ /* 0x000fe20007ffe80c */
[----:B------:R-:W-:Y:S01]  /*5060*/  IMAD.MOV.U32 R6, RZ, RZ, RZ ;  /* 0x000000ffff067224 */ /* 0x000fe200078e00ff */
[----:B------:R-:W-:Y:S02]  /*5070*/  CS2R R16, SRZ ;  /* 0x0000000000107805 */ /* 0x000fe4000001ff00 */
[----:B------:R-:W-:-:S07]  /*5080*/  LOP3.LUT R15, R3, 0x80000000, RZ, 0xfc, !PT ;  /* 0x80000000030f7812 */ /* 0x000fce00078efcff */
.L_x_113:
[----:B------:R-:W1:Y:S01]  /*5090*/  LDC.64 R2, c[0x4][RZ] ;  /* 0x01000000ff027b82 */ /* 0x000e620000000a00 */
[----:B0-----:R-:W-:Y:S02]  /*50a0*/  R2UR UR4, R18 ;  /* 0x00000000120472ca */ /* 0x001fe400000e0000 */
[----:B------:R-:W-:Y:S01]  /*50b0*/  R2UR UR5, R19 ;  /* 0x00000000130572ca */ /* 0x000fe200000e0000 */
[----:B-1----:R-:W-:-:S12]  /*50c0*/  IMAD.WIDE R2, R7, 0x8, R2 ;  /* 0x0000000807027825 */ /* 0x002fd800078e0202 */
[----:B------:R-:W2:Y:S01]  /*50d0*/  LDG.E.64.CONSTANT R2, desc[UR4][R2.64] ;  /* 0x0000000402027981 */ /* 0x000ea2000c1e9b00 */
[----:B------:R-:W-:Y:S02]  /*50e0*/  VIADD R0, R0, 0x1 ;  /* 0x0000000100007836 */ /* 0x000fe40000000000 */
[----:B------:R-:W-:Y:S02]  /*50f0*/  VIADD R7, R7, 0x1 ;  /* 0x0000000107077836 */ /* 0x000fe40000000000 */
[----:B--2---:R-:W-:-:S04]  /*5100*/  IMAD.WIDE.U32 R4, P2, R2, R11, R16 ;  /* 0x0000000b02047225 */ /* 0x004fc80007840010 */
[----:B------:R-:W-:Y:S02]  /*5110*/  IMAD R9, R2, R15, RZ ;  /* 0x0000000f02097224 */ /* 0x000fe400078e02ff */
[CC--:B------:R-:W-:Y:S02]  /*5120*/  IMAD R14, R3.reuse, R11.reuse, RZ ;  /* 0x0000000b030e7224 */ /* 0x0c0fe400078e02ff */
[----:B------:R-:W-:Y:S01]  /*5130*/  IMAD.HI.U32 R17, R3, R11, RZ ;  /* 0x0000000b03117227 */ /* 0x000fe200078e00ff */
[----:B------:R-:W-:-:S03]  /*5140*/  IADD3 R5, P0, PT, R9, R5, RZ ;  /* 0x0000000509057210 */ /* 0x000fc60007f1e0ff */
[----:B------:R-:W-:Y:S01]  /*5150*/  IMAD R9, R6, 0x8, R1 ;  /* 0x0000000806097824 */ /* 0x000fe200078e0201 */
[----:B------:R-:W-:Y:S01]  /*5160*/  IADD3 R5, P1, PT, R14, R5, RZ ;  /* 0x000000050e057210 */ /* 0x000fe20007f3e0ff */
[----:B------:R-:W-:-:S04]  /*5170*/  IMAD.HI.U32 R14, R2, R15, RZ ;  /* 0x0000000f020e7227 */ /* 0x000fc800078e00ff */
[----:B------:R-:W-:Y:S01]  /*5180*/  IMAD.X R2, RZ, RZ, R14, P2 ;  /* 0x000000ffff027224 */ /* 0x000fe200010e060e */
[----:B------:R1:W-:Y:S01]  /*5190*/  STL.64 [R9], R4 ;  /* 0x0000000409007387 */ /* 0x0003e20000100a00 */
[----:B------:R-:W-:-:S03]  /*51a0*/  IMAD.HI.U32 R14, R3, R15, RZ ;  /* 0x0000000f030e7227 */ /* 0x000fc600078e00ff */
[----:B------:R-:W-:Y:S01]  /*51b0*/  IADD3.X R2, P0, PT, R17, R2, RZ, P0, !PT ;  /* 0x0000000211027210 */ /* 0x000fe2000071e4ff */
[----:B------:R-:W-:Y:S02]  /*51c0*/  IMAD R3, R3, R15, RZ ;  /* 0x0000000f03037224 */ /* 0x000fe400078e02ff */
[----:B------:R-:W-:-:S03]  /*51d0*/  VIADD R6, R6, 0x1 ;  /* 0x0000000106067836 */ /* 0x000fc60000000000 */
[----:B------:R-:W-:Y:S02]  /*51e0*/  IADD3.X R16, P1, PT, R3, R2, RZ, P1, !PT ;  /* 0x0000000203107210 */ /* 0x000fe40000f3e4ff */
[----:B------:R-:W-:Y:S02]  /*51f0*/  IADD3.X R2, PT, PT, R14, RZ, RZ, P0, !PT ;  /* 0x000000ff0e027210 */ /* 0x000fe400007fe4ff */
[----:B------:R-:W-:-:S03]  /*5200*/  ISETP.NE.AND P0, PT, R0, -0xf, PT ;  /* 0xfffffff10000780c */ /* 0x000fc60003f05270 */
[----:B------:R-:W-:-:S10]  /*5210*/  IMAD.X R17, RZ, RZ, R2, P1 ;  /* 0x000000ffff117224 */ /* 0x000fd400008e0602 */
[----:B-1----:R-:W-:Y:S05]  /*5220*/  @P0 BRA `(.L_x_113) ;  /* 0xfffffffc00980947 */ /* 0x002fea000383ffff */
[----:B------:R-:W-:Y:S05]  /*5230*/  BSYNC.RECONVERGENT B3 ;  /* 0x0000000000037941 */ /* 0x000fea0003800200 */
.L_x_112:
[----:B------:R-:W-:-:S07]  /*5240*/  IMAD.MOV.U32 R2, RZ, RZ, R12 ;  /* 0x000000ffff027224 */ /* 0x000fce00078e000c */
.L_x_111:
[----:B------:R-:W-:Y:S05]  /*5250*/  BSYNC.RECONVERGENT B2 ;  /* 0x0000000000027941 */ /* 0x000fea0003800200 */
.L_x_110:
[----:B------:R-:W-:Y:S01]  /*5260*/  LOP3.LUT P0, R21, R10, 0x3f, RZ, 0xc0, !PT ;  /* 0x0000003f0a157812 */ /* 0x000fe2000780c0ff */
[----:B------:R-:W-:-:S05]  /*5270*/  IMAD.IADD R0, R13, 0x1, R2 ;  /* 0x000000010d007824 */ /* 0x000fca00078e0202 */
[----:B------:R-:W-:-:S05]  /*5280*/  LEA R19, R0, R1, 0x3 ;  /* 0x0000000100137211 */ /* 0x000fca00078e18ff */
[----:B------:R0:W-:Y:S04]  /*5290*/  STL.64 [R19+-0x78], R16 ;  /* 0xffff881013007387 */ /* 0x0001e80000100a00 */
[----:B------:R-:W2:Y:S04]  /*52a0*/  @P0 LDL.64 R6, [R1+0x8] ;  /* 0x0000080001060983 */ /* 0x000ea80000100a00 */
[----:B------:R-:W3:Y:S04]  /*52b0*/  LDL.64 R14, [R1+0x10] ;  /* 0x00001000010e7983 */ /* 0x000ee80000100a00 */
[----:B------:R-:W4:Y:S01]  /*52c0*/  LDL.64 R2, [R1+0x18] ;  /* 0x0000180001027983 */ /* 0x000f220000100a00 */
[----:B------:R-:W-:Y:S01]  /*52d0*/  @P0 LOP3.LUT R0, R21, 0x3f, RZ, 0x3c, !PT ;  /* 0x0000003f15000812 */ /* 0x000fe200078e3cff */
[----:B------:R-:W-:Y:S01]  /*52e0*/  BSSY.RECONVERGENT B2, `(.L_x_114) ;  /* 0x0000034000027945 */ /* 0x000fe20003800200 */
[----:B--2---:R-:W-:-:S02]  /*52f0*/  @P0 SHF.R.U64 R5, R6, 0x1, R7 ;  /* 0x0000000106050819 */ /* 0x004fc40000001207 */
[----:B------:R-:W-:Y:S02]  /*5300*/  @P0 SHF.R.U32.HI R7, RZ, 0x1, R7 ;  /* 0x00000001ff070819 */ /* 0x000fe40000011607 */
[--C-:B---3--:R-:W-:Y:S02]  /*5310*/  @P0 SHF.R.U32.HI R13, RZ, 0x1, R15.reuse ;  /* 0x00000001ff0d0819 */ /* 0x108fe4000001160f */
[C---:B------:R-:W-:Y:S02]  /*5320*/  @P0 SHF.R.U64 R11, R14.reuse, 0x1, R15 ;  /* 0x000000010e0b0819 */ /* 0x040fe4000000120f */
[CC--:B------:R-:W-:Y:S02]  /*5330*/  @P0 SHF.L.U32 R9, R14.reuse, R21.reuse, RZ ;  /* 0x000000150e090219 */ /* 0x0c0fe400000006ff */
[----:B------:R-:W-:Y:S02]  /*5340*/  @P0 SHF.R.U64 R4, R5, R0, R7 ;  /* 0x0000000005040219 */ /* 0x000fe40000001207 */
[----:B------:R-:W-:-:S02]  /*5350*/  @P0 SHF.L.U64.HI R6, R14, R21, R15 ;  /* 0x000000150e060219 */ /* 0x000fc4000001020f */
[-C--:B------:R-:W-:Y:S02]  /*5360*/  @P0 SHF.R.U32.HI R5, RZ, R0.reuse, R7 ;  /* 0x00000000ff050219 */ /* 0x080fe40000011607 */
[----:B----4-:R-:W-:Y:S02]  /*5370*/  @P0 SHF.L.U32 R7, R2, R21, RZ ;  /* 0x0000001502070219 */ /* 0x010fe400000006ff */
[----:B------:R-:W-:Y:S02]  /*5380*/  @P0 SHF.R.U64 R10, R11, R0, R13 ;  /* 0x000000000b0a0219 */ /* 0x000fe4000000120d */
[----:B------:R-:W-:Y:S02]  /*5390*/  @P0 LOP3.LUT R14, R9, R4, RZ, 0xfc, !PT ;  /* 0x00000004090e0212 */ /* 0x000fe400078efcff */
[----:B------:R-:W-:Y:S02]  /*53a0*/  @P0 LOP3.LUT R15, R6, R5, RZ, 0xfc, !PT ;  /* 0x00000005060f0212 */ /* 0x000fe400078efcff */
[----:B------:R-:W-:-:S02]  /*53b0*/  @P0 SHF.L.U64.HI R5, R2, R21, R3 ;  /* 0x0000001502050219 */ /* 0x000fc40000010203 */
[----:B------:R-:W-:Y:S01]  /*53c0*/  @P0 LOP3.LUT R2, R7, R10, RZ, 0xfc, !PT ;  /* 0x0000000a07020212 */ /* 0x000fe200078efcff */
[C---:B------:R-:W-:Y:S01]  /*53d0*/  IMAD.SHL.U32 R7, R14.reuse, 0x4, RZ ;  /* 0x000000040e077824 */ /* 0x040fe200078e00ff */
[----:B------:R-:W-:Y:S02]  /*53e0*/  @P0 SHF.R.U32.HI R0, RZ, R0, R13 ;  /* 0x00000000ff000219 */ /* 0x000fe4000001160d */
[----:B------:R-:W-:Y:S02]  /*53f0*/  SHF.L.U64.HI R13, R14, 0x2, R15 ;  /* 0x000000020e0d7819 */ /* 0x000fe4000001020f */
[----:B------:R-:W-:Y:S02]  /*5400*/  @P0 LOP3.LUT R3, R5, R0, RZ, 0xfc, !PT ;  /* 0x0000000005030212 */ /* 0x000fe400078efcff */
[----:B------:R-:W-:Y:S02]  /*5410*/  SHF.L.W.U32.HI R15, R15, 0x2, R2 ;  /* 0x000000020f0f7819 */ /* 0x000fe40000010e02 */
[----:B------:R-:W-:-:S02]  /*5420*/  IADD3 RZ, P0, PT, RZ, -R7, RZ ;  /* 0x80000007ffff7210 */ /* 0x000fc40007f1e0ff */
[----:B------:R-:W-:Y:S02]  /*5430*/  LOP3.LUT R4, RZ, R13, RZ, 0x33, !PT ;  /* 0x0000000dff047212 */ /* 0x000fe400078e33ff */
[----:B------:R-:W-:Y:S02]  /*5440*/  SHF.L.W.U32.HI R0, R2, 0x2, R3 ;  /* 0x0000000202007819 */ /* 0x000fe40000010e03 */
[----:B------:R-:W-:Y:S02]  /*5450*/  LOP3.LUT R2, RZ, R15, RZ, 0x33, !PT ;  /* 0x0000000fff027212 */ /* 0x000fe400078e33ff */
[----:B------:R-:W-:Y:S02]  /*5460*/  IADD3.X R4, P0, PT, RZ, R4, RZ, P0, !PT ;  /* 0x00000004ff047210 */ /* 0x000fe4000071e4ff */
[----:B------:R-:W-:Y:S02]  /*5470*/  LOP3.LUT R5, RZ, R0, RZ, 0x33, !PT ;  /* 0x00000000ff057212 */ /* 0x000fe400078e33ff */
[----:B------:R-:W-:-:S02]  /*5480*/  IADD3.X R2, P1, PT, RZ, R2, RZ, P0, !PT ;  /* 0x00000002ff027210 */ /* 0x000fc4000073e4ff */
[----:B------:R-:W-:-:S03]  /*5490*/  ISETP.GT.U32.AND P2, PT, R15, -0x1, PT ;  /* 0xffffffff0f00780c */ /* 0x000fc60003f44070 */
[----:B------:R-:W-:Y:S01]  /*54a0*/  IMAD.X R5, RZ, RZ, R5, P1 ;  /* 0x000000ffff057224 */ /* 0x000fe200008e0605 */
[----:B------:R-:W-:-:S04]  /*54b0*/  ISETP.GT.AND.EX P0, PT, R0, -0x1, PT, P2 ;  /* 0xffffffff0000780c */ /* 0x000fc80003f04320 */
[----:B------:R-:W-:Y:S02]  /*54c0*/  SEL R11, R0, R5, P0 ;  /* 0x00000005000b7207 */ /* 0x000fe40000000000 */
[----:B------:R-:W-:Y:S02]  /*54d0*/  SEL R9, R15, R2, P0 ;  /* 0x000000020f097207 */ /* 0x000fe40000000000 */
[----:B------:R-:W-:Y:S02]  /*54e0*/  ISETP.NE.U32.AND P1, PT, R11, RZ, PT ;  /* 0x000000ff0b00720c */ /* 0x000fe40003f25070 */
[----:B------:R-:W-:Y:S02]  /*54f0*/  SEL R4, R13, R4, P0 ;  /* 0x000000040d047207 */ /* 0x000fe40000000000 */
[----:B------:R-:W-:Y:S01]  /*5500*/  SEL R2, R9, R11, !P1 ;  /* 0x0000000b09027207 */ /* 0x000fe20004800000 */
[----:B------:R-:W-:-:S05]  /*5510*/  @!P0 IMAD.MOV R7, RZ, RZ, -R7 ;  /* 0x000000ffff078224 */ /* 0x000fca00078e0a07 */
[----:B------:R-:W1:Y:S02]  /*5520*/  FLO.U32 R2, R2 ;  /* 0x0000000200027300 */ /* 0x000e6400000e0000 */
[C---:B-1----:R-:W-:Y:S02]  /*5530*/  IADD3 R5, PT, PT, -R2.reuse, 0x1f, RZ ;  /* 0x0000001f02057810 */ /* 0x042fe40007ffe1ff */
[----:B------:R-:W-:-:S03]  /*5540*/  IADD3 R6, PT, PT, -R2, 0x3f, RZ ;  /* 0x0000003f02067810 */ /* 0x000fc60007ffe1ff */
[----:B------:R-:W-:-:S05]  /*5550*/  @P1 IMAD.MOV R6, RZ, RZ, R5 ;  /* 0x000000ffff061224 */ /* 0x000fca00078e0205 */
[----:B------:R-:W-:-:S13]  /*5560*/  ISETP.NE.AND P1, PT, R6, RZ, PT ;  /* 0x000000ff0600720c */ /* 0x000fda0003f25270 */
[----:B0-----:R-:W-:Y:S05]  /*5570*/  @!P1 BRA `(.L_x_115) ;  /* 0x0000000000289947 */ /* 0x001fea0003800000 */
[--C-:B------:R-:W-:Y:S02]  /*5580*/  SHF.R.U64 R5, R7, 0x1, R4.reuse ;  /* 0x0000000107057819 */ /* 0x100fe40000001204 */
[C---:B------:R-:W-:Y:S02]  /*5590*/  LOP3.LUT R2, R6.reuse, 0x3f, RZ, 0xc0, !PT ;  /* 0x0000003f06027812 */ /* 0x040fe400078ec0ff */
[----:B------:R-:W-:Y:S02]  /*55a0*/  SHF.R.U32.HI R7, RZ, 0x1, R4 ;  /* 0x00000001ff077819 */ /* 0x000fe40000011604 */
[----:B------:R-:W-:Y:S02]  /*55b0*/  LOP3.LUT R4, R6, 0x3f, RZ, 0xc, !PT ;  /* 0x0000003f06047812 */ /* 0x000fe400078e0cff */
[CC--:B------:R-:W-:Y:S02]  /*55c0*/  SHF.L.U64.HI R11, R9.reuse, R2.reuse, R11 ;  /* 0x00000002090b7219 */ /* 0x0c0fe4000001020b */
[----:B------:R-:W-:-:S02]  /*55d0*/  SHF.L.U32 R9, R9, R2, RZ ;  /* 0x0000000209097219 */ /* 0x000fc400000006ff */
[-CC-:B------:R-:W-:Y:S02]  /*55e0*/  SHF.R.U64 R2, R5, R4.reuse, R7.reuse ;  /* 0x0000000405027219 */ /* 0x180fe40000001207 */
[----:B------:R-:W-:Y:S02]  /*55f0*/  SHF.R.U32.HI R4, RZ, R4, R7 ;  /* 0x00000004ff047219 */ /* 0x000fe40000011607 */
[----:B------:R-:W-:Y:S02]  /*5600*/  LOP3.LUT R9, R9, R2, RZ, 0xfc, !PT ;  /* 0x0000000209097212 */ /* 0x000fe400078efcff */
[----:B------:R-:W-:-:S07]  /*5610*/  LOP3.LUT R11, R11, R4, RZ, 0xfc, !PT ;  /* 0x000000040b0b7212 */ /* 0x000fce00078efcff */
.L_x_115:
[----:B------:R-:W-:Y:S05]  /*5620*/  BSYNC.RECONVERGENT B2 ;  /* 0x0000000000027941 */ /* 0x000fea0003800200 */
.L_x_114:
[----:B------:R-:W-:Y:S01]  /*5630*/  IMAD.WIDE.U32 R12, R9, 0x2168c235, RZ ;  /* 0x2168c235090c7825 */ /* 0x000fe200078e00ff */
[----:B------:R-:W-:-:S03]  /*5640*/  MOV R5, RZ ;  /* 0x000000ff00057202 */ /* 0x000fc60000000f00 */
[----:B------:R-:W-:Y:S01]  /*5650*/  IMAD.MOV.U32 R4, RZ, RZ, R13 ;  /* 0x000000ffff047224 */ /* 0x000fe200078e000d */
[----:B------:R-:W-:Y:S01]  /*5660*/  IADD3 RZ, P1, PT, R12, R12, RZ ;  /* 0x0000000c0cff7210 */ /* 0x000fe20007f3e0ff */
[----:B------:R-:W-:-:S04]  /*5670*/  IMAD.HI.U32 R2, R11, -0x36f0255e, RZ ;  /* 0xc90fdaa20b027827 */ /* 0x000fc800078e00ff */
[----:B------:R-:W-:-:S04]  /*5680*/  IMAD.WIDE.U32 R4, R9, -0x36f0255e, R4 ;  /* 0xc90fdaa209047825 */ /* 0x000fc800078e0004 */
[----:B------:R-:W-:-:S04]  /*5690*/  IMAD.WIDE.U32 R4, P2, R11, 0x2168c235, R4 ;  /* 0x2168c2350b047825 */ /* 0x000fc80007840004 */
[----:B------:R-:W-:Y:S01]  /*56a0*/  IMAD R11, R11, -0x36f0255e, RZ ;  /* 0xc90fdaa20b0b7824 */ /* 0x000fe200078e02ff */
[----:B------:R-:W-:Y:S01]  /*56b0*/  IADD3.X RZ, P1, PT, R4, R4, RZ, P1, !PT ;  /* 0x0000000404ff7210 */ /* 0x000fe20000f3e4ff */
[----:B------:R-:W-:-:S03]  /*56c0*/  IMAD.X R2, RZ, RZ, R2, P2 ;  /* 0x000000ffff027224 */ /* 0x000fc600010e0602 */
[----:B------:R-:W-:-:S04]  /*56d0*/  IADD3 R5, P2, PT, R11, R5, RZ ;  /* 0x000000050b057210 */ /* 0x000fc80007f5e0ff */
[C---:B------:R-:W-:Y:S01]  /*56e0*/  ISETP.GT.U32.AND P3, PT, R5.reuse, RZ, PT ;  /* 0x000000ff0500720c */ /* 0x040fe20003f64070 */
[----:B------:R-:W-:Y:S01]  /*56f0*/  IMAD.X R2, RZ, RZ, R2, P2 ;  /* 0x000000ffff027224 */ /* 0x000fe200010e0602 */
[----:B------:R-:W-:-:S04]  /*5700*/  IADD3.X R4, P2, PT, R5, R5, RZ, P1, !PT ;  /* 0x0000000505047210 */ /* 0x000fc80000f5e4ff */
[C---:B------:R-:W-:Y:S01]  /*5710*/  ISETP.GT.AND.EX P1, PT, R2.reuse, RZ, PT, P3 ;  /* 0x000000ff0200720c */ /* 0x040fe20003f24330 */
[----:B------:R-:W-:-:S03]  /*5720*/  IMAD.X R7, R2, 0x1, R2, P2 ;  /* 0x0000000102077824 */ /* 0x000fc600010e0602 */
[----:B------:R-:W-:Y:S02]  /*5730*/  SEL R4, R4, R5, P1 ;  /* 0x0000000504047207 */ /* 0x000fe40000800000 */
[----:B------:R-:W-:Y:S02]  /*5740*/  SEL R5, R7, R2, P1 ;  /* 0x0000000207057207 */ /* 0x000fe40000800000 */
[----:B------:R-:W-:Y:S02]  /*5750*/  IADD3 R4, P2, PT, R4, 0x1, RZ ;  /* 0x0000000104047810 */ /* 0x000fe40007f5e0ff */
[----:B------:R-:W-:Y:S02]  /*5760*/  SEL R7, RZ, 0xffffffff, !P1 ;  /* 0xffffffffff077807 */ /* 0x000fe40004800000 */
[----:B------:R-:W-:Y:S01]  /*5770*/  LOP3.LUT P1, R33, R33, 0x80000000, RZ, 0xc0, !PT ;  /* 0x8000000021217812 */ /* 0x000fe2000782c0ff */
[----:B------:R-:W-:Y:S02]  /*5780*/  IMAD.X R5, RZ, RZ, R5, P2 ;  /* 0x000000ffff057224 */ /* 0x000fe400010e0605 */
[----:B------:R-:W-:Y:S01]  /*5790*/  IMAD.IADD R2, R7, 0x1, -R6 ;  /* 0x0000000107027824 */ /* 0x000fe200078e0a06 */
[----:B------:R-:W-:-:S02]  /*57a0*/  SHF.R.U32.HI R7, RZ, 0x1e, R3 ;  /* 0x0000001eff077819 */ /* 0x000fc40000011603 */
[----:B------:R-:W-:Y:S02]  /*57b0*/  SHF.R.U64 R4, R4, 0xa, R5 ;  /* 0x0000000a04047819 */ /* 0x000fe40000001205 */
[----:B------:R-:W-:Y:S02]  /*57c0*/  SHF.L.U32 R2, R2, 0x14, RZ ;  /* 0x0000001402027819 */ /* 0x000fe400000006ff */
[----:B------:R-:W-:Y:S02]  /*57d0*/  IADD3 R4, P2, PT, R4, 0x1, RZ ;  /* 0x0000000104047810 */ /* 0x000fe40007f5e0ff */
[----:B------:R-:W-:Y:S02]  /*57e0*/  LEA.HI R0, R0, R7, RZ, 0x1 ;  /* 0x0000000700007211 */ /* 0x000fe400078f08ff */
[----:B------:R-:W-:Y:S02]  /*57f0*/  LEA.HI.X R5, R5, RZ, RZ, 0x16, P2 ;  /* 0x000000ff05057211 */ /* 0x000fe400010fb4ff */
[----:B------:R-:W-:Y:S01]  /*5800*/  @!P0 LOP3.LUT R33, R33, 0x80000000, RZ, 0x3c, !PT ;  /* 0x8000000021218812 */ /* 0x000fe200078e3cff */
[----:B------:R-:W-:Y:S01]  /*5810*/  @P1 IMAD.MOV R0, RZ, RZ, -R0 ;  /* 0x000000ffff001224 */ /* 0x000fe200078e0a00 */
[----:B------:R-:W-:-:S02]  /*5820*/  SHF.R.U64 R4, R4, 0x1, R5 ;  /* 0x0000000104047819 */ /* 0x000fc40000001205 */
[----:B------:R-:W-:Y:S02]  /*5830*/  SHF.R.U32.HI R3, RZ, 0x1, R5 ;  /* 0x00000001ff037819 */ /* 0x000fe40000011605 */
[----:B------:R-:W-:-:S04]  /*5840*/  IADD3 R32, P2, P3, RZ, RZ, R4 ;  /* 0x000000ffff207210 */ /* 0x000fc80007b5e004 */
[----:B------:R-:W-:-:S04]  /*5850*/  IADD3.X R2, PT, PT, R2, 0x3fe00000, R3, P2, P3 ;  /* 0x3fe0000002027810 */ /* 0x000fc800017e6403 */
[----:B------:R-:W-:-:S07]  /*5860*/  LOP3.LUT R33, R2, R33, RZ, 0xfc, !PT ;  /* 0x0000002102217212 */ /* 0x000fce00078efcff */
.L_x_109:
[----:B------:R-:W-:Y:S02]  /*5870*/  IMAD.MOV.U32 R9, RZ, RZ, 0x0 ;  /* 0x00000000ff097424 */ /* 0x000fe400078e00ff */
[----:B------:R-:W-:Y:S02]  /*5880*/  IMAD.MOV.U32 R2, RZ, RZ, R32 ;  /* 0x000000ffff027224 */ /* 0x000fe400078e0020 */
[----:B------:R-:W-:Y:S01]  /*5890*/  IMAD.MOV.U32 R3, RZ, RZ, R33 ;  /* 0x000000ffff037224 */ /* 0x000fe200078e0021 */
[----:B------:R-:W-:Y:S06]  /*58a0*/  RET.REL.NODEC R8 `(_Z13kernel_render4vec3S_iidP6uchar4S_S0_P7polygoni) ;  /* 0xffffffa408d47950 */ /* 0x000fec0003c3ffff */
.L_x_116:
        /* <DEDUP_REMOVED lines=13> */
.L_x_120:


//--------------------- .nv.global.init           --------------------------
	.section	.nv.global.init,"aw",@progbits
	.align	8
.nv.global.init:
	.type		__cudart_i2opi_d,@object
	.size		__cudart_i2opi_d,(.L_0 - __cudart_i2opi_d)
__cudart_i2opi_d:
        /*0000*/ 	.byte	0x08, 0x5d, 0x8d, 0x1f, 0xb1, 0x5f, 0xfb, 0x6b, 0xea, 0x92, 0x52, 0x8a, 0xf7, 0x39, 0x07, 0x3d
        /* <DEDUP_REMOVED lines=8> */
.L_0:


//--------------------- .nv.shared.reserved.0     --------------------------
	.section	.nv.shared.reserved.0,"aw",@nobits
	.weak		__nv_reservedSMEM_offset_0_alias
	.size		__nv_reservedSMEM_offset_0_alias, 0, 64
	.other		__nv_reservedSMEM_offset_0_alias,@"STO_CUDA_RESERVED_SHARED STV_DEFAULT"
__nv_reservedSMEM_offset_0_alias:
	.zero		0
	.zero		64


//--------------------- .nv.constant0._Z11kernel_ssaaP6uchar4S0_iii --------------------------
	.section	.nv.constant0._Z11kernel_ssaaP6uchar4S0_iii,"a",@progbits
	.sectionflags	@""
	.align	4
.nv.constant0._Z11kernel_ssaaP6uchar4S0_iii:
	.zero		924


//--------------------- .nv.constant0._Z13kernel_render4vec3S_iidP6uchar4S_S0_P7polygoni --------------------------
	.section	.nv.constant0._Z13kernel_render4vec3S_iidP6uchar4S_S0_P7polygoni,"a",@progbits
	.sectionflags	@""
	.align	4
.nv.constant0._Z13kernel_render4vec3S_iidP6uchar4S_S0_P7polygoni:
	.zero		1012


//--------------------- SYMBOLS --------------------------

	.type		.nv.reservedSmem.offset0,@object
	.size		.nv.reservedSmem.offset0,0x4
